// auto-generated by cutlass_sweep.gemm — config: {"arch": "sm_90", "cluster_m": 1, "cluster_n": 1, "dtype": "fp16", "dtype_b": "fp16", "layout": "nt", "stages": 0, "tile_k": 64, "tile_m": 128, "tile_n": 128}
#include "cutlass/cutlass.h"
#include "cutlass/gemm/collective/collective_builder.hpp"
#include "cutlass/gemm/device/gemm_universal_adapter.h"
#include "cutlass/gemm/kernel/gemm_universal.hpp"
#include "cutlass/epilogue/collective/collective_builder.hpp"

using ElemA = cutlass::half_t;
using ElemB = cutlass::half_t;
using ElemCD = cutlass::half_t;
using Acc  = float;
using TileShape    = cute::Shape<cute::_128, cute::_128, cute::_64>;
using ClusterShape = cute::Shape<cute::_1, cute::_1, cute::_1>;

using CollectiveEpilogue = typename cutlass::epilogue::collective::CollectiveBuilder<
    cutlass::arch::Sm90, cutlass::arch::OpClassTensorOp,
    TileShape, ClusterShape,
    cutlass::epilogue::collective::EpilogueTileAuto,
    Acc, Acc,
    ElemCD, cutlass::layout::RowMajor, 128 / cutlass::sizeof_bits<ElemCD>::value,
    ElemCD, cutlass::layout::RowMajor, 128 / cutlass::sizeof_bits<ElemCD>::value,
    cutlass::epilogue::collective::EpilogueScheduleAuto
  >::CollectiveOp;

using CollectiveMainloop = typename cutlass::gemm::collective::CollectiveBuilder<
    cutlass::arch::Sm90, cutlass::arch::OpClassTensorOp,
    ElemA, cutlass::layout::RowMajor, 128 / cutlass::sizeof_bits<ElemA>::value,
    ElemB, cutlass::layout::ColumnMajor, 128 / cutlass::sizeof_bits<ElemB>::value,
    Acc,
    TileShape, ClusterShape,
    cutlass::gemm::collective::StageCountAutoCarveout<static_cast<int>(sizeof(typename CollectiveEpilogue::SharedStorage))>,
    cutlass::gemm::collective::KernelScheduleAuto
  >::CollectiveOp;

using GemmKernel = cutlass::gemm::kernel::GemmUniversal<
    cute::Shape<int,int,int,int>,
    CollectiveMainloop,
    CollectiveEpilogue
>;
using Gemm = cutlass::gemm::device::GemmUniversalAdapter<GemmKernel>;

// Force the device kernel symbol into the cubin without needing a host main.
auto* _anchor = &cutlass::device_kernel<GemmKernel>;


// ===== COMPILED SASS (sm_90a) =====

	.target	sm_90a

	.elftype	@"ET_EXEC"


//--------------------- .note.nv.tkinfo           --------------------------
	.section	.note.nv.tkinfo,"",@"SHT_NOTE"
	.sectionflags	@"SHF_NOTE_NV_TKINFO"
	.tkinfo
        /*0018*/ 	.word	0x00000002
        /*0030*/ 	.string	""
        /*0030*/ 	.string	"ptxas"
        /*0030*/ 	.string	"Cuda compilation tools, release 13.0, V13.0.88"
        /*0030*/ 	.string	"Build cuda_13.0.r13.0/compiler.36424714_0"
        /*0030*/ 	.string	"-arch sm_90a -m 64 "



//--------------------- .note.nv.cuinfo           --------------------------
	.section	.note.nv.cuinfo,"",@"SHT_NOTE"
	.sectionflags	@"SHF_NOTE_NV_CUINFO"
        /*0018*/ 	.short	0x0002
        /*001a*/ 	.short	0x005a
        /*001c*/ 	.short	0x0082
	.zero		2


//--------------------- .nv.info                  --------------------------
	.section	.nv.info,"",@"SHT_CUDA_INFO"
	.align	4


	//----- nvinfo : EIATTR_REGCOUNT
	.align		4
        /*0000*/ 	.byte	0x04, 0x2f
        /*0002*/ 	.short	(.L_15 - .L_14)
	.align		4
.L_14:
        /*0004*/ 	.word	index@(_ZN7cutlass13device_kernelINS_4gemm6kernel13GemmUniversalIN4cute5tupleIJiiiiEEENS1_10collective13CollectiveMmaINS1_34MainloopSm90TmaGmmaWarpSpecializedILi7ENS5_IJNS4_1CILi1EEESB_SB_EEENS1_35KernelTmaWarpSpecializedCooperativeEEENS5_IJNSA_ILi128EEESF_NSA_ILi64EEEEEENS_6half_tENS5_IJlSB_lEEESI_SJ_NS4_8TiledMMAINS4_8MMA_AtomIJNS4_4SM904GMMA26MMA_64x128x16_F32F16F16_SSILNSN_5MajorE0ELSP_0ELNSN_7ScaleInE1ELSQ_1EEEEEENS4_6LayoutINS5_IJNSA_ILi2EEESB_SB_EEENS5_IJSB_NSA_ILi0EEESW_EEEEENS5_IJNS4_10UnderscoreESZ_SZ_EEEEENS4_13SM90_TMA_LOADENS4_14ComposedLayoutINS4_7SwizzleILi3ELi4ELi3EEENS4_18smem_ptr_flag_bitsILi16EEENST_INS5_IJNSA_ILi8EEESG_EEENS5_IJSG_SB_EEEEEEEvNS4_8identityES12_S1C_vS1D_EENS_8epilogue10collective6detail29Sm90TmaWarpSpecializedAdapterINS1G_15DefaultEpilogueISI_SJ_SJ_NS1F_6thread17LinearCombinationISI_Li1EffLNS1K_9ScaleType4KindE0ELNS_15FloatRoundStyleE2ESI_EENS1_15EpilogueDefaultEEEEEvvEEEEvNT_6ParamsE)
        /*0008*/ 	.word	0x000000a8


	//----- nvinfo : EIATTR_FRAME_SIZE
	.align		4
.L_15:
        /*000c*/ 	.byte	0x04, 0x11
        /*000e*/ 	.short	(.L_17 - .L_16)
	.align		4
.L_16:
        /*0010*/ 	.word	index@(_ZN7cutlass13device_kernelINS_4gemm6kernel13GemmUniversalIN4cute5tupleIJiiiiEEENS1_10collective13CollectiveMmaINS1_34MainloopSm90TmaGmmaWarpSpecializedILi7ENS5_IJNS4_1CILi1EEESB_SB_EEENS1_35KernelTmaWarpSpecializedCooperativeEEENS5_IJNSA_ILi128EEESF_NSA_ILi64EEEEEENS_6half_tENS5_IJlSB_lEEESI_SJ_NS4_8TiledMMAINS4_8MMA_AtomIJNS4_4SM904GMMA26MMA_64x128x16_F32F16F16_SSILNSN_5MajorE0ELSP_0ELNSN_7ScaleInE1ELSQ_1EEEEEENS4_6LayoutINS5_IJNSA_ILi2EEESB_SB_EEENS5_IJSB_NSA_ILi0EEESW_EEEEENS5_IJNS4_10UnderscoreESZ_SZ_EEEEENS4_13SM90_TMA_LOADENS4_14ComposedLayoutINS4_7SwizzleILi3ELi4ELi3EEENS4_18smem_ptr_flag_bitsILi16EEENST_INS5_IJNSA_ILi8EEESG_EEENS5_IJSG_SB_EEEEEEEvNS4_8identityES12_S1C_vS1D_EENS_8epilogue10collective6detail29Sm90TmaWarpSpecializedAdapterINS1G_15DefaultEpilogueISI_SJ_SJ_NS1F_6thread17LinearCombinationISI_Li1EffLNS1K_9ScaleType4KindE0ELNS_15FloatRoundStyleE2ESI_EENS1_15EpilogueDefaultEEEEEvvEEEEvNT_6ParamsE)
        /*0014*/ 	.word	0x00000000


	//----- nvinfo : EIATTR_MIN_STACK_SIZE
	.align		4
.L_17:
        /*0018*/ 	.byte	0x04, 0x12
        /*001a*/ 	.short	(.L_19 - .L_18)
	.align		4
.L_18:
        /*001c*/ 	.word	index@(_ZN7cutlass13device_kernelINS_4gemm6kernel13GemmUniversalIN4cute5tupleIJiiiiEEENS1_10collective13CollectiveMmaINS1_34MainloopSm90TmaGmmaWarpSpecializedILi7ENS5_IJNS4_1CILi1EEESB_SB_EEENS1_35KernelTmaWarpSpecializedCooperativeEEENS5_IJNSA_ILi128EEESF_NSA_ILi64EEEEEENS_6half_tENS5_IJlSB_lEEESI_SJ_NS4_8TiledMMAINS4_8MMA_AtomIJNS4_4SM904GMMA26MMA_64x128x16_F32F16F16_SSILNSN_5MajorE0ELSP_0ELNSN_7ScaleInE1ELSQ_1EEEEEENS4_6LayoutINS5_IJNSA_ILi2EEESB_SB_EEENS5_IJSB_NSA_ILi0EEESW_EEEEENS5_IJNS4_10UnderscoreESZ_SZ_EEEEENS4_13SM90_TMA_LOADENS4_14ComposedLayoutINS4_7SwizzleILi3ELi4ELi3EEENS4_18smem_ptr_flag_bitsILi16EEENST_INS5_IJNSA_ILi8EEESG_EEENS5_IJSG_SB_EEEEEEEvNS4_8identityES12_S1C_vS1D_EENS_8epilogue10collective6detail29Sm90TmaWarpSpecializedAdapterINS1G_15DefaultEpilogueISI_SJ_SJ_NS1F_6thread17LinearCombinationISI_Li1EffLNS1K_9ScaleType4KindE0ELNS_15FloatRoundStyleE2ESI_EENS1_15EpilogueDefaultEEEEEvvEEEEvNT_6ParamsE)
        /*0020*/ 	.word	0x00000000
.L_19:


//--------------------- .nv.compat                --------------------------
	.section	.nv.compat,"",@"SHT_CUDA_COMPAT_INFO"
	.align	4
        /*0000*/ 	.byte	0x02, 0x09, 0x01, 0x00, 0x02, 0x02, 0x04, 0x00, 0x02, 0x05, 0x05, 0x00, 0x03, 0x07, 0x01, 0x01
        /*0010*/ 	.byte	0x02, 0x03, 0x01, 0x00, 0x02, 0x06, 0x01, 0x00, 0x04, 0x0b, 0x08, 0x00, 0x00, 0x00, 0x00, 0x00
        /*0020*/ 	.byte	0x00, 0x00, 0x00, 0x00


//--------------------- .nv.info._ZN7cutlass13device_kernelINS_4gemm6kernel13GemmUniversalIN4cute5tupleIJiiiiEEENS1_10collective13CollectiveMmaINS1_34MainloopSm90TmaGmmaWarpSpecializedILi7ENS5_IJNS4_1CILi1EEESB_SB_EEENS1_35KernelTmaWarpSpecializedCooperativeEEENS5_IJNSA_ILi128EEESF_NSA_ILi64EEEEEENS_6half_tENS5_IJlSB_lEEESI_SJ_NS4_8TiledMMAINS4_8MMA_AtomIJNS4_4SM904GMMA26MMA_64x128x16_F32F16F16_SSILNSN_5MajorE0ELSP_0ELNSN_7ScaleInE1ELSQ_1EEEEEENS4_6LayoutINS5_IJNSA_ILi2EEESB_SB_EEENS5_IJSB_NSA_ILi0EEESW_EEEEENS5_IJNS4_10UnderscoreESZ_SZ_EEEEENS4_13SM90_TMA_LOADENS4_14ComposedLayoutINS4_7SwizzleILi3ELi4ELi3EEENS4_18smem_ptr_flag_bitsILi16EEENST_INS5_IJNSA_ILi8EEESG_EEENS5_IJSG_SB_EEEEEEEvNS4_8identityES12_S1C_vS1D_EENS_8epilogue10collective6detail29Sm90TmaWarpSpecializedAdapterINS1G_15DefaultEpilogueISI_SJ_SJ_NS1F_6thread17LinearCombinationISI_Li1EffLNS1K_9ScaleType4KindE0ELNS_15FloatRoundStyleE2ESI_EENS1_15EpilogueDefaultEEEEEvvEEEEvNT_6ParamsE --------------------------
	.section	.nv.info._ZN7cutlass13device_kernelINS_4gemm6kernel13GemmUniversalIN4cute5tupleIJiiiiEEENS1_10collective13CollectiveMmaINS1_34MainloopSm90TmaGmmaWarpSpecializedILi7ENS5_IJNS4_1CILi1EEESB_SB_EEENS1_35KernelTmaWarpSpecializedCooperativeEEENS5_IJNSA_ILi128EEESF_NSA_ILi64EEEEEENS_6half_tENS5_IJlSB_lEEESI_SJ_NS4_8TiledMMAINS4_8MMA_AtomIJNS4_4SM904GMMA26MMA_64x128x16_F32F16F16_SSILNSN_5MajorE0ELSP_0ELNSN_7ScaleInE1ELSQ_1EEEEEENS4_6LayoutINS5_IJNSA_ILi2EEESB_SB_EEENS5_IJSB_NSA_ILi0EEESW_EEEEENS5_IJNS4_10UnderscoreESZ_SZ_EEEEENS4_13SM90_TMA_LOADENS4_14ComposedLayoutINS4_7SwizzleILi3ELi4ELi3EEENS4_18smem_ptr_flag_bitsILi16EEENST_INS5_IJNSA_ILi8EEESG_EEENS5_IJSG_SB_EEEEEEEvNS4_8identityES12_S1C_vS1D_EENS_8epilogue10collective6detail29Sm90TmaWarpSpecializedAdapterINS1G_15DefaultEpilogueISI_SJ_SJ_NS1F_6thread17LinearCombinationISI_Li1EffLNS1K_9ScaleType4KindE0ELNS_15FloatRoundStyleE2ESI_EENS1_15EpilogueDefaultEEEEEvvEEEEvNT_6ParamsE,"",@"SHT_CUDA_INFO"
	.sectionflags	@""
	.align	4


	//----- nvinfo : EIATTR_CUDA_API_VERSION
	.align		4
        /*0000*/ 	.byte	0x04, 0x37
        /*0002*/ 	.short	(.L_21 - .L_20)
.L_20:
        /*0004*/ 	.word	0x00000082


	//----- nvinfo : EIATTR_KPARAM_INFO
	.align		4
.L_21:
        /*0008*/ 	.byte	0x04, 0x17
        /*000a*/ 	.short	(.L_23 - .L_22)
.L_22:
        /*000c*/ 	.word	0x00000000
        /*0010*/ 	.short	0x0000
        /*0012*/ 	.short	0x0070
        /*0014*/ 	.byte	0x00, 0xf0, 0x01, 0x10


	//----- nvinfo : EIATTR_SPARSE_MMA_MASK
	.align		4
.L_23:
        /*0018*/ 	.byte	0x03, 0x50
        /*001a*/ 	.short	0x0000


	//----- nvinfo : EIATTR_MAXREG_COUNT
	.align		4
        /*001c*/ 	.byte	0x03, 0x1b
        /*001e*/ 	.short	0x00a8


	//----- nvinfo : EIATTR_NUM_BARRIERS
	.align		4
        /*0020*/ 	.byte	0x02, 0x4c
        /*0022*/ 	.byte	0x01
	.zero		1


	//----- nvinfo : EIATTR_EXTERNS
	.align		4
        /*0024*/ 	.byte	0x04, 0x0f
        /*0026*/ 	.short	(.L_25 - .L_24)


	//   ....[0]....
	.align		4
.L_24:
        /*0028*/ 	.word	index@(__assertfail)


	//----- nvinfo : EIATTR_MERCURY_ISA_VERSION
	.align		4
.L_25:
        /*002c*/ 	.byte	0x03, 0x5f
        /*002e*/ 	.short	0x0101


	//----- nvinfo : EIATTR_INT_WARP_WIDE_INSTR_OFFSETS
	.align		4
        /*0030*/ 	.byte	0x04, 0x31
        /*0032*/ 	.short	(.L_27 - .L_26)


	//   ....[0]....
.L_26:
        /*0034*/ 	.word	0x00000450


	//   ....[1]....
        /*0038*/ 	.word	0x00000460


	//   ....[2]....
        /*003c*/ 	.word	0x00000520


	//----- nvinfo : EIATTR_COOP_GROUP_MASK_REGIDS
	.align		4
.L_27:
        /*0040*/ 	.byte	0x04, 0x29
        /*0042*/ 	.short	(.L_29 - .L_28)


	//   ....[0]....
.L_28:
        /*0044*/ 	.word	0xffffffff


	//   ....[1]....
        /*0048*/ 	.word	0xffffffff


	//   ....[2]....
        /*004c*/ 	.word	0xffffffff


	//   ....[3]....
        /*0050*/ 	.word	0xffffffff


	//   ....[4]....
        /*0054*/ 	.word	0xffffffff


	//----- nvinfo : EIATTR_COOP_GROUP_INSTR_OFFSETS
	.align		4
.L_29:
        /*0058*/ 	.byte	0x04, 0x28
        /*005a*/ 	.short	(.L_31 - .L_30)


	//   ....[0]....
.L_30:
        /*005c*/ 	.word	0x00000060


	//   ....[1]....
        /*0060*/ 	.word	0x00000070


	//   ....[2]....
        /*0064*/ 	.word	0x00000130


	//   ....[3]....
        /*0068*/ 	.word	0x00000320


	//   ....[4]....
        /*006c*/ 	.word	0x00001220


	//----- nvinfo : EIATTR_REG_RECONFIG
	.align		4
.L_31:
        /*0070*/ 	.byte	0x01, 0x54
	.zero		2


	//----- nvinfo : EIATTR_SYSCALL_OFFSETS
	.align		4
        /*0074*/ 	.byte	0x04, 0x46
        /*0076*/ 	.short	(.L_33 - .L_32)


	//   ....[0]....
.L_32:
        /*0078*/ 	.word	0x00001410


	//----- nvinfo : EIATTR_MBARRIER_INSTR_OFFSETS
	.align		4
.L_33:
        /*007c*/ 	.byte	0x04, 0x39
        /*007e*/ 	.short	(.L_35 - .L_34)


	//   ....[0]....
.L_34:
        /*0080*/ 	.word	0x00000230
        /*0084*/ 	.word	0x000000ff
        /*0088*/ 	.word	0x00000000
        /*008c*/ 	.short	0x0100
        /*008e*/ 	.byte	0x08
	.zero		1


	//   ....[1]....
        /*0090*/ 	.word	0x00000240
        /*0094*/ 	.word	0x000000ff
        /*0098*/ 	.word	0x00000038
        /*009c*/ 	.short	0x0100
        /*009e*/ 	.byte	0x08
	.zero		1


	//   ....[2]....
        /*00a0*/ 	.word	0x00000250
        /*00a4*/ 	.word	0x000000ff
        /*00a8*/ 	.word	0x00000008
        /*00ac*/ 	.short	0x0100
        /*00ae*/ 	.byte	0x08
	.zero		1


	//   ....[3]....
        /*00b0*/ 	.word	0x00000260
        /*00b4*/ 	.word	0x000000ff
        /*00b8*/ 	.word	0x00000040
        /*00bc*/ 	.short	0x0100
        /*00be*/ 	.byte	0x08
	.zero		1


	//   ....[4]....
        /*00c0*/ 	.word	0x00000270
        /*00c4*/ 	.word	0x000000ff
        /*00c8*/ 	.word	0x00000010
        /*00cc*/ 	.short	0x0100
        /*00ce*/ 	.byte	0x08
	.zero		1


	//   ....[5]....
        /*00d0*/ 	.word	0x00000280
        /*00d4*/ 	.word	0x000000ff
        /*00d8*/ 	.word	0x00000048
        /*00dc*/ 	.short	0x0100
        /*00de*/ 	.byte	0x08
	.zero		1


	//   ....[6]....
        /*00e0*/ 	.word	0x00000290
        /*00e4*/ 	.word	0x000000ff
        /*00e8*/ 	.word	0x00000018
        /*00ec*/ 	.short	0x0100
        /*00ee*/ 	.byte	0x08
	.zero		1


	//   ....[7]....
        /*00f0*/ 	.word	0x000002a0
        /*00f4*/ 	.word	0x000000ff
        /*00f8*/ 	.word	0x00000050
        /*00fc*/ 	.short	0x0100
        /*00fe*/ 	.byte	0x08
	.zero		1


	//   ....[8]....
        /*0100*/ 	.word	0x000002b0
        /*0104*/ 	.word	0x000000ff
        /*0108*/ 	.word	0x00000020
        /*010c*/ 	.short	0x0100
        /*010e*/ 	.byte	0x08
	.zero		1


	//   ....[9]....
        /*0110*/ 	.word	0x000002c0
        /*0114*/ 	.word	0x000000ff
        /*0118*/ 	.word	0x00000058
        /*011c*/ 	.short	0x0100
        /*011e*/ 	.byte	0x08
	.zero		1


	//   ....[10]....
        /*0120*/ 	.word	0x000002d0
        /*0124*/ 	.word	0x000000ff
        /*0128*/ 	.word	0x00000028
        /*012c*/ 	.short	0x0100
        /*012e*/ 	.byte	0x08
	.zero		1


	//   ....[11]....
        /*0130*/ 	.word	0x000002e0
        /*0134*/ 	.word	0x000000ff
        /*0138*/ 	.word	0x00000060
        /*013c*/ 	.short	0x0100
        /*013e*/ 	.byte	0x08
	.zero		1


	//   ....[12]....
        /*0140*/ 	.word	0x000002f0
        /*0144*/ 	.word	0x000000ff
        /*0148*/ 	.word	0x00000030
        /*014c*/ 	.short	0x0100
        /*014e*/ 	.byte	0x08
	.zero		1


	//   ....[13]....
        /*0150*/ 	.word	0x00000300
        /*0154*/ 	.word	0x000000ff
        /*0158*/ 	.word	0x00000068
        /*015c*/ 	.short	0x0100
        /*015e*/ 	.byte	0x08
	.zero		1


	//   ....[14]....
        /*0160*/ 	.word	0x000005a0
        /*0164*/ 	.word	0x000000ff
        /*0168*/ 	.word	0x00000080
        /*016c*/ 	.short	0x0100
        /*016e*/ 	.byte	0x08
	.zero		1


	//   ....[15]....
        /*0170*/ 	.word	0x00000620
        /*0174*/ 	.word	0x000000ff
        /*0178*/ 	.word	0x00000088
        /*017c*/ 	.short	0x0100
        /*017e*/ 	.byte	0x08
	.zero		1


	//   ....[16]....
        /*0180*/ 	.word	0x00001490
        /*0184*/ 	.word	0x00000003
        /*0188*/ 	.word	0x00000000
        /*018c*/ 	.short	0x010a
        /*018e*/ 	.byte	0x3f
	.zero		1


	//   ....[17]....
        /*0190*/ 	.word	0x000014f0
        /*0194*/ 	.word	0x00000003
        /*0198*/ 	.word	0x00000000
        /*019c*/ 	.short	0x010a
        /*019e*/ 	.byte	0x3f
	.zero		1


	//   ....[18]....
        /*01a0*/ 	.word	0x00001840
        /*01a4*/ 	.word	0x000000ff
        /*01a8*/ 	.word	0x00000000
        /*01ac*/ 	.short	0x010a
        /*01ae*/ 	.byte	0x07
	.zero		1


	//   ....[19]....
        /*01b0*/ 	.word	0x00001880
        /*01b4*/ 	.word	0x000000ff
        /*01b8*/ 	.word	0x00000000
        /*01bc*/ 	.short	0x010a
        /*01be*/ 	.byte	0x07
	.zero		1


	//   ....[20]....
        /*01c0*/ 	.word	0x00001ae0
        /*01c4*/ 	.word	0x000000ff
        /*01c8*/ 	.word	0x00000000
        /*01cc*/ 	.short	0x0101
        /*01ce*/ 	.byte	0x07
	.zero		1


	//   ....[21]....
        /*01d0*/ 	.word	0x00001ce0
        /*01d4*/ 	.word	0x000000ff
        /*01d8*/ 	.word	0x00000000
        /*01dc*/ 	.short	0x0101
        /*01de*/ 	.byte	0x04
	.zero		1


	//   ....[22]....
        /*01e0*/ 	.word	0x00006ee0
        /*01e4*/ 	.word	0x0000000e
        /*01e8*/ 	.word	0x00000038
        /*01ec*/ 	.short	0x010a
        /*01ee*/ 	.byte	0x3f
	.zero		1


	//   ....[23]....
        /*01f0*/ 	.word	0x000072b0
        /*01f4*/ 	.word	0x00000006
        /*01f8*/ 	.word	0x00000088
        /*01fc*/ 	.short	0x0101
        /*01fe*/ 	.byte	0x3f
	.zero		1


	//   ....[24]....
        /*0200*/ 	.word	0x00007990
        /*0204*/ 	.word	0x00000007
        /*0208*/ 	.word	0x00000000
        /*020c*/ 	.short	0x010a
        /*020e*/ 	.byte	0x3f
	.zero		1


	//   ....[25]....
        /*0210*/ 	.word	0x00007a10
        /*0214*/ 	.word	0x00000009
        /*0218*/ 	.word	0x00000000
        /*021c*/ 	.short	0x010a
        /*021e*/ 	.byte	0x3f
	.zero		1


	//   ....[26]....
        /*0220*/ 	.word	0x00007aa0
        /*0224*/ 	.word	0x00000006
        /*0228*/ 	.word	0x00000000
        /*022c*/ 	.short	0x010a
        /*022e*/ 	.byte	0x3f
	.zero		1


	//   ....[27]....
        /*0230*/ 	.word	0x00007b30
        /*0234*/ 	.word	0x00000009
        /*0238*/ 	.word	0x00000000
        /*023c*/ 	.short	0x010a
        /*023e*/ 	.byte	0x3f
	.zero		1


	//   ....[28]....
        /*0240*/ 	.word	0x00007bc0
        /*0244*/ 	.word	0x00000006
        /*0248*/ 	.word	0x00000000
        /*024c*/ 	.short	0x010a
        /*024e*/ 	.byte	0x3f
	.zero		1


	//   ....[29]....
        /*0250*/ 	.word	0x00007c50
        /*0254*/ 	.word	0x00000009
        /*0258*/ 	.word	0x00000000
        /*025c*/ 	.short	0x010a
        /*025e*/ 	.byte	0x3f
	.zero		1


	//   ....[30]....
        /*0260*/ 	.word	0x00007ce0
        /*0264*/ 	.word	0x00000003
        /*0268*/ 	.word	0x00000000
        /*026c*/ 	.short	0x010a
        /*026e*/ 	.byte	0x3f
	.zero		1


	//   ....[31]....
        /*0270*/ 	.word	0x00007d40
        /*0274*/ 	.word	0x00000003
        /*0278*/ 	.word	0x00000000
        /*027c*/ 	.short	0x010a
        /*027e*/ 	.byte	0x3f
	.zero		1


	//   ....[32]....
        /*0280*/ 	.word	0x00007da0
        /*0284*/ 	.word	0x00000004
        /*0288*/ 	.word	0x00000000
        /*028c*/ 	.short	0x010a
        /*028e*/ 	.byte	0x3f
	.zero		1


	//   ....[33]....
        /*0290*/ 	.word	0x00007e70
        /*0294*/ 	.word	0x0000000e
        /*0298*/ 	.word	0x00000038
        /*029c*/ 	.short	0x010a
        /*029e*/ 	.byte	0x3f
	.zero		1


	//   ....[34]....
        /*02a0*/ 	.word	0x00007f40
        /*02a4*/ 	.word	0x00000007
        /*02a8*/ 	.word	0x00000000
        /*02ac*/ 	.short	0x010a
        /*02ae*/ 	.byte	0x3f
	.zero		1


	//   ....[35]....
        /*02b0*/ 	.word	0x00007f90
        /*02b4*/ 	.word	0x00000009
        /*02b8*/ 	.word	0x00000000
        /*02bc*/ 	.short	0x010a
        /*02be*/ 	.byte	0x3f
	.zero		1


	//   ....[36]....
        /*02c0*/ 	.word	0x00007fe0
        /*02c4*/ 	.word	0x00000006
        /*02c8*/ 	.word	0x00000000
        /*02cc*/ 	.short	0x010a
        /*02ce*/ 	.byte	0x3f
	.zero		1


	//   ....[37]....
        /*02d0*/ 	.word	0x00008030
        /*02d4*/ 	.word	0x00000009
        /*02d8*/ 	.word	0x00000000
        /*02dc*/ 	.short	0x010a
        /*02de*/ 	.byte	0x3f
	.zero		1


	//   ....[38]....
        /*02e0*/ 	.word	0x00008080
        /*02e4*/ 	.word	0x00000006
        /*02e8*/ 	.word	0x00000000
        /*02ec*/ 	.short	0x010a
        /*02ee*/ 	.byte	0x3f
	.zero		1


	//   ....[39]....
        /*02f0*/ 	.word	0x000080d0
        /*02f4*/ 	.word	0x00000009
        /*02f8*/ 	.word	0x00000000
        /*02fc*/ 	.short	0x010a
        /*02fe*/ 	.byte	0x3f
	.zero		1


	//----- nvinfo : EIATTR_NUM_MBARRIERS
	.align		4
.L_35:
        /*0300*/ 	.byte	0x03, 0x38
        /*0302*/ 	.short	0x0010


	//----- nvinfo : EIATTR_EXIT_INSTR_OFFSETS
	.align		4
        /*0304*/ 	.byte	0x04, 0x1c
        /*0306*/ 	.short	(.L_37 - .L_36)


	//   ....[0]....
.L_36:
        /*0308*/ 	.word	0x000006c0


	//   ....[1]....
        /*030c*/ 	.word	0x00000f80


	//   ....[2]....
        /*0310*/ 	.word	0x000065c0


	//   ....[3]....
        /*0314*/ 	.word	0x00006bf0


	//   ....[4]....
        /*0318*/ 	.word	0x00007d30


	//----- nvinfo : EIATTR_MAX_THREADS
	.align		4
.L_37:
        /*031c*/ 	.byte	0x04, 0x05
        /*031e*/ 	.short	(.L_39 - .L_38)
.L_38:
        /*0320*/ 	.word	0x00000180
        /*0324*/ 	.word	0x00000001
        /*0328*/ 	.word	0x00000001


	//----- nvinfo : EIATTR_CRS_STACK_SIZE
	.align		4
.L_39:
        /*032c*/ 	.byte	0x04, 0x1e
        /*032e*/ 	.short	(.L_41 - .L_40)
.L_40:
        /*0330*/ 	.word	0x00000000


	//----- nvinfo : EIATTR_CBANK_PARAM_SIZE
	.align		4
.L_41:
        /*0334*/ 	.byte	0x03, 0x19
        /*0336*/ 	.short	0x0470


	//----- nvinfo : EIATTR_PARAM_CBANK
	.align		4
        /*0338*/ 	.byte	0x04, 0x0a
        /*033a*/ 	.short	(.L_43 - .L_42)
	.align		4
.L_42:
        /*033c*/ 	.word	index@(.nv.constant0._ZN7cutlass13device_kernelINS_4gemm6kernel13GemmUniversalIN4cute5tupleIJiiiiEEENS1_10collective13CollectiveMmaINS1_34MainloopSm90TmaGmmaWarpSpecializedILi7ENS5_IJNS4_1CILi1EEESB_SB_EEENS1_35KernelTmaWarpSpecializedCooperativeEEENS5_IJNSA_ILi128EEESF_NSA_ILi64EEEEEENS_6half_tENS5_IJlSB_lEEESI_SJ_NS4_8TiledMMAINS4_8MMA_AtomIJNS4_4SM904GMMA26MMA_64x128x16_F32F16F16_SSILNSN_5MajorE0ELSP_0ELNSN_7ScaleInE1ELSQ_1EEEEEENS4_6LayoutINS5_IJNSA_ILi2EEESB_SB_EEENS5_IJSB_NSA_ILi0EEESW_EEEEENS5_IJNS4_10UnderscoreESZ_SZ_EEEEENS4_13SM90_TMA_LOADENS4_14ComposedLayoutINS4_7SwizzleILi3ELi4ELi3EEENS4_18smem_ptr_flag_bitsILi16EEENST_INS5_IJNSA_ILi8EEESG_EEENS5_IJSG_SB_EEEEEEEvNS4_8identityES12_S1C_vS1D_EENS_8epilogue10collective6detail29Sm90TmaWarpSpecializedAdapterINS1G_15DefaultEpilogueISI_SJ_SJ_NS1F_6thread17LinearCombinationISI_Li1EffLNS1K_9ScaleType4KindE0ELNS_15FloatRoundStyleE2ESI_EENS1_15EpilogueDefaultEEEEEvvEEEEvNT_6ParamsE)
        /*0340*/ 	.short	0x0210
        /*0342*/ 	.short	0x0470


	//----- nvinfo : EIATTR_SW_WAR
	.align		4
.L_43:
        /*0344*/ 	.byte	0x04, 0x36
        /*0346*/ 	.short	(.L_45 - .L_44)
.L_44:
        /*0348*/ 	.word	0x00000008
.L_45:


//--------------------- .nv.callgraph             --------------------------
	.section	.nv.callgraph,"",@"SHT_CUDA_CALLGRAPH"
	.align	4
	.sectionentsize	8
	.align		4
        /*0000*/ 	.word	0x00000000
	.align		4
        /*0004*/ 	.word	0xffffffff
	.align		4
        /*0008*/ 	.word	index@(_ZN7cutlass13device_kernelINS_4gemm6kernel13GemmUniversalIN4cute5tupleIJiiiiEEENS1_10collective13CollectiveMmaINS1_34MainloopSm90TmaGmmaWarpSpecializedILi7ENS5_IJNS4_1CILi1EEESB_SB_EEENS1_35KernelTmaWarpSpecializedCooperativeEEENS5_IJNSA_ILi128EEESF_NSA_ILi64EEEEEENS_6half_tENS5_IJlSB_lEEESI_SJ_NS4_8TiledMMAINS4_8MMA_AtomIJNS4_4SM904GMMA26MMA_64x128x16_F32F16F16_SSILNSN_5MajorE0ELSP_0ELNSN_7ScaleInE1ELSQ_1EEEEEENS4_6LayoutINS5_IJNSA_ILi2EEESB_SB_EEENS5_IJSB_NSA_ILi0EEESW_EEEEENS5_IJNS4_10UnderscoreESZ_SZ_EEEEENS4_13SM90_TMA_LOADENS4_14ComposedLayoutINS4_7SwizzleILi3ELi4ELi3EEENS4_18smem_ptr_flag_bitsILi16EEENST_INS5_IJNSA_ILi8EEESG_EEENS5_IJSG_SB_EEEEEEEvNS4_8identityES12_S1C_vS1D_EENS_8epilogue10collective6detail29Sm90TmaWarpSpecializedAdapterINS1G_15DefaultEpilogueISI_SJ_SJ_NS1F_6thread17LinearCombinationISI_Li1EffLNS1K_9ScaleType4KindE0ELNS_15FloatRoundStyleE2ESI_EENS1_15EpilogueDefaultEEEEEvvEEEEvNT_6ParamsE)
	.align		4
        /*000c*/ 	.word	index@(__assertfail)
	.align		4
        /*0010*/ 	.word	0x00000000
	.align		4
        /*0014*/ 	.word	0xfffffffe
	.align		4
        /*0018*/ 	.word	0x00000000
	.align		4
        /*001c*/ 	.word	0xfffffffd
	.align		4
        /*0020*/ 	.word	0x00000000
	.align		4
        /*0024*/ 	.word	0xfffffffc


//--------------------- .nv.constant4             --------------------------
	.section	.nv.constant4,"a",@progbits
	.align	8
	.align		8
.nv.constant4:
        /*0000*/ 	.dword	__assertfail
	.align		8
        /*0008*/ 	.dword	__unnamed_1
	.align		8
        /*0010*/ 	.dword	_ZN40_INTERNAL_9ecd72c3_4_k_cu_49db46b3_221064cuda3std3__45__cpo5beginE
	.align		8
        /*0018*/ 	.dword	_ZN40_INTERNAL_9ecd72c3_4_k_cu_49db46b3_221064cuda3std3__45__cpo3endE
	.align		8
        /*0020*/ 	.dword	_ZN40_INTERNAL_9ecd72c3_4_k_cu_49db46b3_221064cuda3std3__45__cpo6cbeginE
	.align		8
        /*0028*/ 	.dword	_ZN40_INTERNAL_9ecd72c3_4_k_cu_49db46b3_221064cuda3std3__45__cpo4cendE
	.align		8
        /*0030*/ 	.dword	_ZN40_INTERNAL_9ecd72c3_4_k_cu_49db46b3_221064cuda3std3__442_GLOBAL__N__9ecd72c3_4_k_cu_49db46b3_221066ignoreE
	.align		8
        /*0038*/ 	.dword	_ZN40_INTERNAL_9ecd72c3_4_k_cu_49db46b3_221064cuda3std3__419piecewise_constructE
	.align		8
        /*0040*/ 	.dword	_ZN40_INTERNAL_9ecd72c3_4_k_cu_49db46b3_221064cuda3std3__48in_placeE
	.align		8
        /*0048*/ 	.dword	_ZN40_INTERNAL_9ecd72c3_4_k_cu_49db46b3_221064cuda3std6ranges3__45__cpo4swapE
	.align		8
        /*0050*/ 	.dword	_ZN40_INTERNAL_9ecd72c3_4_k_cu_49db46b3_221064cuda3std6ranges3__45__cpo9iter_moveE
	.align		8
        /*0058*/ 	.dword	_ZN40_INTERNAL_9ecd72c3_4_k_cu_49db46b3_221064cute7productE
	.align		8
        /*0060*/ 	.dword	_ZN40_INTERNAL_9ecd72c3_4_k_cu_49db46b3_221064cute1_E
	.align		8
        /*0068*/ 	.dword	$str$22
	.align		8
        /*0070*/ 	.dword	$str$23


//--------------------- .text._ZN7cutlass13device_kernelINS_4gemm6kernel13GemmUniversalIN4cute5tupleIJiiiiEEENS1_10collective13CollectiveMmaINS1_34MainloopSm90TmaGmmaWarpSpecializedILi7ENS5_IJNS4_1CILi1EEESB_SB_EEENS1_35KernelTmaWarpSpecializedCooperativeEEENS5_IJNSA_ILi128EEESF_NSA_ILi64EEEEEENS_6half_tENS5_IJlSB_lEEESI_SJ_NS4_8TiledMMAINS4_8MMA_AtomIJNS4_4SM904GMMA26MMA_64x128x16_F32F16F16_SSILNSN_5MajorE0ELSP_0ELNSN_7ScaleInE1ELSQ_1EEEEEENS4_6LayoutINS5_IJNSA_ILi2EEESB_SB_EEENS5_IJSB_NSA_ILi0EEESW_EEEEENS5_IJNS4_10UnderscoreESZ_SZ_EEEEENS4_13SM90_TMA_LOADENS4_14ComposedLayoutINS4_7SwizzleILi3ELi4ELi3EEENS4_18smem_ptr_flag_bitsILi16EEENST_INS5_IJNSA_ILi8EEESG_EEENS5_IJSG_SB_EEEEEEEvNS4_8identityES12_S1C_vS1D_EENS_8epilogue10collective6detail29Sm90TmaWarpSpecializedAdapterINS1G_15DefaultEpilogueISI_SJ_SJ_NS1F_6thread17LinearCombinationISI_Li1EffLNS1K_9ScaleType4KindE0ELNS_15FloatRoundStyleE2ESI_EENS1_15EpilogueDefaultEEEEEvvEEEEvNT_6ParamsE --------------------------
	.section	.text._ZN7cutlass13device_kernelINS_4gemm6kernel13GemmUniversalIN4cute5tupleIJiiiiEEENS1_10collective13CollectiveMmaINS1_34MainloopSm90TmaGmmaWarpSpecializedILi7ENS5_IJNS4_1CILi1EEESB_SB_EEENS1_35KernelTmaWarpSpecializedCooperativeEEENS5_IJNSA_ILi128EEESF_NSA_ILi64EEEEEENS_6half_tENS5_IJlSB_lEEESI_SJ_NS4_8TiledMMAINS4_8MMA_AtomIJNS4_4SM904GMMA26MMA_64x128x16_F32F16F16_SSILNSN_5MajorE0ELSP_0ELNSN_7ScaleInE1ELSQ_1EEEEEENS4_6LayoutINS5_IJNSA_ILi2EEESB_SB_EEENS5_IJSB_NSA_ILi0EEESW_EEEEENS5_IJNS4_10UnderscoreESZ_SZ_EEEEENS4_13SM90_TMA_LOADENS4_14ComposedLayoutINS4_7SwizzleILi3ELi4ELi3EEENS4_18smem_ptr_flag_bitsILi16EEENST_INS5_IJNSA_ILi8EEESG_EEENS5_IJSG_SB_EEEEEEEvNS4_8identityES12_S1C_vS1D_EENS_8epilogue10collective6detail29Sm90TmaWarpSpecializedAdapterINS1G_15DefaultEpilogueISI_SJ_SJ_NS1F_6thread17LinearCombinationISI_Li1EffLNS1K_9ScaleType4KindE0ELNS_15FloatRoundStyleE2ESI_EENS1_15EpilogueDefaultEEEEEvvEEEEvNT_6ParamsE,"ax",@progbits
	.align	128
.text._ZN7cutlass13device_kernelINS_4gemm6kernel13GemmUniversalIN4cute5tupleIJiiiiEEENS1_10collective13CollectiveMmaINS1_34MainloopSm90TmaGmmaWarpSpecializedILi7ENS5_IJNS4_1CILi1EEESB_SB_EEENS1_35KernelTmaWarpSpecializedCooperativeEEENS5_IJNSA_ILi128EEESF_NSA_ILi64EEEEEENS_6half_tENS5_IJlSB_lEEESI_SJ_NS4_8TiledMMAINS4_8MMA_AtomIJNS4_4SM904GMMA26MMA_64x128x16_F32F16F16_SSILNSN_5MajorE0ELSP_0ELNSN_7ScaleInE1ELSQ_1EEEEEENS4_6LayoutINS5_IJNSA_ILi2EEESB_SB_EEENS5_IJSB_NSA_ILi0EEESW_EEEEENS5_IJNS4_10UnderscoreESZ_SZ_EEEEENS4_13SM90_TMA_LOADENS4_14ComposedLayoutINS4_7SwizzleILi3ELi4ELi3EEENS4_18smem_ptr_flag_bitsILi16EEENST_INS5_IJNSA_ILi8EEESG_EEENS5_IJSG_SB_EEEEEEEvNS4_8identityES12_S1C_vS1D_EENS_8epilogue10collective6detail29Sm90TmaWarpSpecializedAdapterINS1G_15DefaultEpilogueISI_SJ_SJ_NS1F_6thread17LinearCombinationISI_Li1EffLNS1K_9ScaleType4KindE0ELNS_15FloatRoundStyleE2ESI_EENS1_15EpilogueDefaultEEEEEvvEEEEvNT_6ParamsE:
        .type           _ZN7cutlass13device_kernelINS_4gemm6kernel13GemmUniversalIN4cute5tupleIJiiiiEEENS1_10collective13CollectiveMmaINS1_34MainloopSm90TmaGmmaWarpSpecializedILi7ENS5_IJNS4_1CILi1EEESB_SB_EEENS1_35KernelTmaWarpSpecializedCooperativeEEENS5_IJNSA_ILi128EEESF_NSA_ILi64EEEEEENS_6half_tENS5_IJlSB_lEEESI_SJ_NS4_8TiledMMAINS4_8MMA_AtomIJNS4_4SM904GMMA26MMA_64x128x16_F32F16F16_SSILNSN_5MajorE0ELSP_0ELNSN_7ScaleInE1ELSQ_1EEEEEENS4_6LayoutINS5_IJNSA_ILi2EEESB_SB_EEENS5_IJSB_NSA_ILi0EEESW_EEEEENS5_IJNS4_10UnderscoreESZ_SZ_EEEEENS4_13SM90_TMA_LOADENS4_14ComposedLayoutINS4_7SwizzleILi3ELi4ELi3EEENS4_18smem_ptr_flag_bitsILi16EEENST_INS5_IJNSA_ILi8EEESG_EEENS5_IJSG_SB_EEEEEEEvNS4_8identityES12_S1C_vS1D_EENS_8epilogue10collective6detail29Sm90TmaWarpSpecializedAdapterINS1G_15DefaultEpilogueISI_SJ_SJ_NS1F_6thread17LinearCombinationISI_Li1EffLNS1K_9ScaleType4KindE0ELNS_15FloatRoundStyleE2ESI_EENS1_15EpilogueDefaultEEEEEvvEEEEvNT_6ParamsE,@function
        .size           _ZN7cutlass13device_kernelINS_4gemm6kernel13GemmUniversalIN4cute5tupleIJiiiiEEENS1_10collective13CollectiveMmaINS1_34MainloopSm90TmaGmmaWarpSpecializedILi7ENS5_IJNS4_1CILi1EEESB_SB_EEENS1_35KernelTmaWarpSpecializedCooperativeEEENS5_IJNSA_ILi128EEESF_NSA_ILi64EEEEEENS_6half_tENS5_IJlSB_lEEESI_SJ_NS4_8TiledMMAINS4_8MMA_AtomIJNS4_4SM904GMMA26MMA_64x128x16_F32F16F16_SSILNSN_5MajorE0ELSP_0ELNSN_7ScaleInE1ELSQ_1EEEEEENS4_6LayoutINS5_IJNSA_ILi2EEESB_SB_EEENS5_IJSB_NSA_ILi0EEESW_EEEEENS5_IJNS4_10UnderscoreESZ_SZ_EEEEENS4_13SM90_TMA_LOADENS4_14ComposedLayoutINS4_7SwizzleILi3ELi4ELi3EEENS4_18smem_ptr_flag_bitsILi16EEENST_INS5_IJNSA_ILi8EEESG_EEENS5_IJSG_SB_EEEEEEEvNS4_8identityES12_S1C_vS1D_EENS_8epilogue10collective6detail29Sm90TmaWarpSpecializedAdapterINS1G_15DefaultEpilogueISI_SJ_SJ_NS1F_6thread17LinearCombinationISI_Li1EffLNS1K_9ScaleType4KindE0ELNS_15FloatRoundStyleE2ESI_EENS1_15EpilogueDefaultEEEEEvvEEEEvNT_6ParamsE,(.L_x_200 - _ZN7cutlass13device_kernelINS_4gemm6kernel13GemmUniversalIN4cute5tupleIJiiiiEEENS1_10collective13CollectiveMmaINS1_34MainloopSm90TmaGmmaWarpSpecializedILi7ENS5_IJNS4_1CILi1EEESB_SB_EEENS1_35KernelTmaWarpSpecializedCooperativeEEENS5_IJNSA_ILi128EEESF_NSA_ILi64EEEEEENS_6half_tENS5_IJlSB_lEEESI_SJ_NS4_8TiledMMAINS4_8MMA_AtomIJNS4_4SM904GMMA26MMA_64x128x16_F32F16F16_SSILNSN_5MajorE0ELSP_0ELNSN_7ScaleInE1ELSQ_1EEEEEENS4_6LayoutINS5_IJNSA_ILi2EEESB_SB_EEENS5_IJSB_NSA_ILi0EEESW_EEEEENS5_IJNS4_10UnderscoreESZ_SZ_EEEEENS4_13SM90_TMA_LOADENS4_14ComposedLayoutINS4_7SwizzleILi3ELi4ELi3EEENS4_18smem_ptr_flag_bitsILi16EEENST_INS5_IJNSA_ILi8EEESG_EEENS5_IJSG_SB_EEEEEEEvNS4_8identityES12_S1C_vS1D_EENS_8epilogue10collective6detail29Sm90TmaWarpSpecializedAdapterINS1G_15DefaultEpilogueISI_SJ_SJ_NS1F_6thread17LinearCombinationISI_Li1EffLNS1K_9ScaleType4KindE0ELNS_15FloatRoundStyleE2ESI_EENS1_15EpilogueDefaultEEEEEvvEEEEvNT_6ParamsE)
        .other          _ZN7cutlass13device_kernelINS_4gemm6kernel13GemmUniversalIN4cute5tupleIJiiiiEEENS1_10collective13CollectiveMmaINS1_34MainloopSm90TmaGmmaWarpSpecializedILi7ENS5_IJNS4_1CILi1EEESB_SB_EEENS1_35KernelTmaWarpSpecializedCooperativeEEENS5_IJNSA_ILi128EEESF_NSA_ILi64EEEEEENS_6half_tENS5_IJlSB_lEEESI_SJ_NS4_8TiledMMAINS4_8MMA_AtomIJNS4_4SM904GMMA26MMA_64x128x16_F32F16F16_SSILNSN_5MajorE0ELSP_0ELNSN_7ScaleInE1ELSQ_1EEEEEENS4_6LayoutINS5_IJNSA_ILi2EEESB_SB_EEENS5_IJSB_NSA_ILi0EEESW_EEEEENS5_IJNS4_10UnderscoreESZ_SZ_EEEEENS4_13SM90_TMA_LOADENS4_14ComposedLayoutINS4_7SwizzleILi3ELi4ELi3EEENS4_18smem_ptr_flag_bitsILi16EEENST_INS5_IJNSA_ILi8EEESG_EEENS5_IJSG_SB_EEEEEEEvNS4_8identityES12_S1C_vS1D_EENS_8epilogue10collective6detail29Sm90TmaWarpSpecializedAdapterINS1G_15DefaultEpilogueISI_SJ_SJ_NS1F_6thread17LinearCombinationISI_Li1EffLNS1K_9ScaleType4KindE0ELNS_15FloatRoundStyleE2ESI_EENS1_15EpilogueDefaultEEEEEvvEEEEvNT_6ParamsE,@"STO_CUDA_ENTRY STV_DEFAULT"
_ZN7cutlass13device_kernelINS_4gemm6kernel13GemmUniversalIN4cute5tupleIJiiiiEEENS1_10collective13CollectiveMmaINS1_34MainloopSm90TmaGmmaWarpSpecializedILi7ENS5_IJNS4_1CILi1EEESB_SB_EEENS1_35KernelTmaWarpSpecializedCooperativeEEENS5_IJNSA_ILi128EEESF_NSA_ILi64EEEEEENS_6half_tENS5_IJlSB_lEEESI_SJ_NS4_8TiledMMAINS4_8MMA_AtomIJNS4_4SM904GMMA26MMA_64x128x16_F32F16F16_SSILNSN_5MajorE0ELSP_0ELNSN_7ScaleInE1ELSQ_1EEEEEENS4_6LayoutINS5_IJNSA_ILi2EEESB_SB_EEENS5_IJSB_NSA_ILi0EEESW_EEEEENS5_IJNS4_10UnderscoreESZ_SZ_EEEEENS4_13SM90_TMA_LOADENS4_14ComposedLayoutINS4_7SwizzleILi3ELi4ELi3EEENS4_18smem_ptr_flag_bitsILi16EEENST_INS5_IJNSA_ILi8EEESG_EEENS5_IJSG_SB_EEEEEEEvNS4_8identityES12_S1C_vS1D_EENS_8epilogue10collective6detail29Sm90TmaWarpSpecializedAdapterINS1G_15DefaultEpilogueISI_SJ_SJ_NS1F_6thread17LinearCombinationISI_Li1EffLNS1K_9ScaleType4KindE0ELNS_15FloatRoundStyleE2ESI_EENS1_15EpilogueDefaultEEEEEvvEEEEvNT_6ParamsE:
[----:B------:R-:W0:Y:S01]  /*0000*/  LDC R1, c[0x0][0x28] ;  /* 0x00000a00ff017b82 */ /* 0x000e220000000800 */
[----:B------:R-:W1:Y:S01]  /*0010*/  S2R R3, SR_TID.X ;  /* 0x0000000000037919 */ /* 0x000e620000002100 */
[----:B------:R-:W-:Y:S01]  /*0020*/  ELECT P0, URZ, PT ;  /* 0x00000000003f782f */ /* 0x000fe20003800000 */
[----:B------:R-:W-:Y:S01]  /*0030*/  BSSY B0, `(.L_x_0) ;  /* 0x000000f000007945 */ /* 0x000fe20003800000 */
[--C-:B-1----:R-:W-:Y:S02]  /*0040*/  SHF.R.U32.HI R0, RZ, 0x5, R3.reuse ;  /* 0x00000005ff007819 */ /* 0x102fe40000011603 */
[----:B------:R-:W-:-:S03]  /*0050*/  SHF.R.U32.HI R14, RZ, 0x7, R3 ;  /* 0x00000007ff0e7819 */ /* 0x000fc60000011603 */
[----:B------:R-:W1:Y:S04]  /*0060*/  SHFL.IDX PT, R4, R0, RZ, 0x1f ;  /* 0x00001fff00047589 */ /* 0x000e6800000e0000 */
[----:B------:R2:W3:Y:S01]  /*0070*/  SHFL.IDX PT, R10, R14, RZ, 0x1f ;  /* 0x00001fff0e0a7589 */ /* 0x0004e200000e0000 */
[----:B-1----:R-:W-:-:S13]  /*0080*/  ISETP.NE.OR P0, PT, R4, RZ, !P0 ;  /* 0x000000ff0400720c */ /* 0x002fda0004705670 */
[----:B0-23--:R-:W-:Y:S05]  /*0090*/  @P0 BRA `(.L_x_1) ;  /* 0x0000000000200947 */ /* 0x00dfea0003800000 */
[----:B------:R-:W-:Y:S02]  /*00a0*/  ULDC.64 UR4, c[0x0][0x198] ;  /* 0x0000660000047ab9 */ /* 0x000fe40000000a00 */
[----:B------:R-:W-:Y:S02]  /*00b0*/  UIADD3 UR6, UP0, UR4, 0xf0, URZ ;  /* 0x000000f004067890 */ /* 0x000fe4000ff1e03f */
[----:B------:R-:W-:Y:S02]  /*00c0*/  UIADD3 UR4, UP1, UR4, 0x1f0, URZ ;  /* 0x000001f004047890 */ /* 0x000fe4000ff3e03f */
[----:B------:R-:W-:Y:S02]  /*00d0*/  UIADD3.X UR7, URZ, UR5, URZ, UP0, !UPT ;  /* 0x000000053f077290 */ /* 0x000fe400087fe43f */
[----:B------:R-:W-:-:S07]  /*00e0*/  UIADD3.X UR5, URZ, UR5, URZ, UP1, !UPT ;  /* 0x000000053f057290 */ /* 0x000fce0008ffe43f */
[----:B------:R0:W-:Y:S02]  /*00f0*/  UTMACCTL.PF [UR6] ;  /* 0x00000000060079b9 */ /* 0x0001e40008040000 */
[----:B------:R0:W-:Y:S02]  /*0100*/  UTMACCTL.PF [UR4] ;  /* 0x00000000040079b9 */ /* 0x0001e40008040000 */
[----:B0-----:R-:W-:Y:S01]  /*0110*/  NOP ;  /* 0x0000000000007918 */ /* 0x001fe20000000000 */
.L_x_1:
[----:B------:R-:W-:Y:S05]  /*0120*/  BSYNC B0 ;  /* 0x0000000000007941 */ /* 0x000fea0003800000 */
.L_x_0:
[----:B------:R-:W0:Y:S02]  /*0130*/  SHFL.IDX PT, R2, R0, RZ, 0x1f ;  /* 0x00001fff00027589 */ /* 0x000e2400000e0000 */
[----:B0-----:R-:W-:-:S13]  /*0140*/  ISETP.NE.AND P0, PT, R2, RZ, PT ;  /* 0x000000ff0200720c */ /* 0x001fda0003f05270 */
[----:B------:R-:W-:Y:S05]  /*0150*/  @P0 BRA `(.L_x_2) ;  /* 0x0000000000700947 */ /* 0x000fea0003800000 */
[----:B------:R-:W0:Y:S01]  /*0160*/  S2UR UR8, SR_CgaCtaId ;  /* 0x00000000000879c3 */ /* 0x000e220000008800 */
[----:B------:R-:W-:Y:S01]  /*0170*/  UMOV UR4, 0x400 ;  /* 0x0000040000047882 */ /* 0x000fe20000000000 */
[----:B------:R-:W-:Y:S01]  /*0180*/  UMOV UR5, 0x1 ;  /* 0x0000000100057882 */ /* 0x000fe20000000000 */
[----:B------:R-:W-:Y:S01]  /*0190*/  UMOV UR6, 0x100 ;  /* 0x0000010000067882 */ /* 0x000fe20000000000 */
[----:B------:R-:W-:Y:S01]  /*01a0*/  ELECT P0, URZ, PT ;  /* 0x00000000003f782f */ /* 0x000fe20003800000 */
[----:B------:R-:W-:-:S04]  /*01b0*/  UIADD3 UR6, -UR6, 0x100000, URZ ;  /* 0x0010000006067890 */ /* 0x000fc8000fffe13f */
[----:B------:R-:W-:Y:S02]  /*01c0*/  USHF.L.U32 UR7, UR6, 0xb, URZ ;  /* 0x0000000b06077899 */ /* 0x000fe4000800063f */
[----:B------:R-:W-:Y:S02]  /*01d0*/  USHF.L.U32 UR6, UR6, 0x1, URZ ;  /* 0x0000000106067899 */ /* 0x000fe4000800063f */
[----:B0-----:R-:W-:Y:S02]  /*01e0*/  ULEA UR8, UR8, UR4, 0x18 ;  /* 0x0000000408087291 */ /* 0x001fe4000f8ec03f */
[----:B------:R-:W-:-:S04]  /*01f0*/  UIADD3 UR4, -UR5, 0x100000, URZ ;  /* 0x0010000005047890 */ /* 0x000fc8000fffe13f */
[----:B------:R-:W-:Y:S02]  /*0200*/  USHF.L.U32 UR5, UR4, 0xb, URZ ;  /* 0x0000000b04057899 */ /* 0x000fe4000800063f */
[----:B------:R-:W-:Y:S01]  /*0210*/  USHF.L.U32 UR4, UR4, 0x1, URZ ;  /* 0x0000000104047899 */ /* 0x000fe2000800063f */
[----:B------:R-:W0:Y:S11]  /*0220*/  FENCE.VIEW.ASYNC.S ;  /* 0x00000000000073c6 */ /* 0x000e360000000000 */
[----:B0-----:R0:W1:Y:S01]  /*0230*/  SYNCS.EXCH.64 URZ, [UR8], UR4 ;  /* 0x00000004083f75b2 */ /* 0x0010620008000100 */
[----:B------:R0:W2:Y:S01]  /*0240*/  SYNCS.EXCH.64 URZ, [UR8+0x38], UR6 ;  /* 0x00003806083f75b2 */ /* 0x0000a20008000100 */
[----:B------:R0:W3:Y:S01]  /*0250*/  SYNCS.EXCH.64 URZ, [UR8+0x8], UR4 ;  /* 0x00000804083f75b2 */ /* 0x0000e20008000100 */
[----:B------:R0:W4:Y:S01]  /*0260*/  SYNCS.EXCH.64 URZ, [UR8+0x40], UR6 ;  /* 0x00004006083f75b2 */ /* 0x0001220008000100 */
[----:B------:R0:W0:Y:S01]  /*0270*/  SYNCS.EXCH.64 URZ, [UR8+0x10], UR4 ;  /* 0x00001004083f75b2 */ /* 0x0000220008000100 */
        /* <DEDUP_REMOVED lines=9> */
[----:B------:R-:W-:Y:S01]  /*0310*/  NOP ;  /* 0x0000000000007918 */ /* 0x000fe20000000000 */
.L_x_2:
[----:B------:R-:W5:Y:S01]  /*0320*/  SHFL.IDX PT, R0, R0, RZ, 0x1f ;  /* 0x00001fff00007589 */ /* 0x000f6200000e0000 */
[----:B------:R-:W-:Y:S01]  /*0330*/  ELECT P0, URZ, PT ;  /* 0x00000000003f782f */ /* 0x000fe20003800000 */
[----:B------:R-:W1:Y:S01]  /*0340*/  LDC R2, c[0x0][0x65c] ;  /* 0x00019700ff027b82 */ /* 0x000e620000000800 */
[----:B------:R-:W-:Y:S01]  /*0350*/  SHF.R.S32.HI R7, RZ, 0x1f, R4 ;  /* 0x0000001fff077819 */ /* 0x000fe20000011404 */
[----:B------:R-:W2:Y:S01]  /*0360*/  S2R R5, SR_CTAID.Y ;  /* 0x0000000000057919 */ /* 0x000ea20000002600 */
[----:B0-----:R-:W-:Y:S01]  /*0370*/  UMOV UR4, 0x20 ;  /* 0x0000002000047882 */ /* 0x001fe20000000000 */
[----:B------:R-:W-:Y:S01]  /*0380*/  NOP ;  /* 0x0000000000007918 */ /* 0x000fe20000000000 */
[----:B------:R-:W-:Y:S01]  /*0390*/  LEA.HI R7, R7, R4, RZ, 0x2 ;  /* 0x0000000407077211 */ /* 0x000fe200078f10ff */
[----:B------:R-:W0:Y:S01]  /*03a0*/  S2R R6, SR_CTAID.X ;  /* 0x0000000000067919 */ /* 0x000e220000002500 */
[----:B------:R-:W-:Y:S01]  /*03b0*/  ISETP.NE.AND P2, PT, R10, RZ, PT ;  /* 0x000000ff0a00720c */ /* 0x000fe20003f45270 */
[----:B------:R-:W-:Y:S01]  /*03c0*/  NOP ;  /* 0x0000000000007918 */ /* 0x000fe20000000000 */
[----:B------:R-:W-:-:S02]  /*03d0*/  LOP3.LUT R7, R7, 0xfffffffc, RZ, 0xc0, !PT ;  /* 0xfffffffc07077812 */ /* 0x000fc400078ec0ff */
[----:B-----5:R-:W-:Y:S02]  /*03e0*/  ISETP.NE.OR P0, PT, R0, RZ, !P0 ;  /* 0x000000ff0000720c */ /* 0x020fe40004705670 */
[----:B-1----:R-:W-:-:S04]  /*03f0*/  ISETP.NE.AND P3, PT, R2, 0x1, PT ;  /* 0x000000010200780c */ /* 0x002fc80003f65270 */
[----:B------:R-:W-:Y:S01]  /*0400*/  P2R R0, PR, RZ, 0x8 ;  /* 0x00000008ff007803 */ /* 0x000fe20000000000 */
[----:B------:R-:W-:Y:S01]  /*0410*/  IMAD.IADD R0, R4, 0x1, -R7 ;  /* 0x0000000104007824 */ /* 0x000fe200078e0a07 */
[----:B------:R-:W-:Y:S01]  /*0420*/  LOP3.LUT R4, R3, 0x7f, RZ, 0xc0, !PT ;  /* 0x0000007f03047812 */ /* 0x000fe200078ec0ff */
[----:B------:R-:W-:-:S03]  /*0430*/  IMAD.MOV.U32 R7, RZ, RZ, RZ ;  /* 0x000000ffff077224 */ /* 0x000fc600078e00ff */
[----:B------:R-:W-:Y:S01]  /*0440*/  ISETP.NE.AND P1, PT, R0, 0x3, PT ;  /* 0x000000030000780c */ /* 0x000fe20003f25270 */
[----:B------:R-:W-:Y:S01]  /*0450*/  VOTEU.ALL UP0, P0 ;  /* 0x00000000003f7886 */ /* 0x000fe20000000000 */
[----:B------:R-:W-:Y:S01]  /*0460*/  VOTEU.ALL UP1, P0 ;  /* 0x00000000003f7886 */ /* 0x000fe20000020000 */
[----:B------:R-:W0:Y:S01]  /*0470*/  @P3 LDC R17, c[0x0][0x10] ;  /* 0x00000400ff113b82 */ /* 0x000e220000000800 */
[----:B--2---:R-:W-:Y:S02]  /*0480*/  @P3 IMAD.MOV.U32 R8, RZ, RZ, R5 ;  /* 0x000000ffff083224 */ /* 0x004fe400078e0005 */
[----:B------:R-:W-:Y:S01]  /*0490*/  @!UP0 UMOV UR6, 0x400 ;  /* 0x0000040000068882 */ /* 0x000fe20000000000 */
[----:B------:R-:W-:-:S04]  /*04a0*/  @!UP0 UIADD3 UR4, -UR4, 0x100000, URZ ;  /* 0x0010000004048890 */ /* 0x000fc8000fffe13f */
[----:B------:R-:W-:Y:S02]  /*04b0*/  @!UP0 USHF.L.U32 UR5, UR4, 0xb, URZ ;  /* 0x0000000b04058899 */ /* 0x000fe4000800063f */
[----:B------:R-:W-:Y:S01]  /*04c0*/  @!UP0 USHF.L.U32 UR4, UR4, 0x1, URZ ;  /* 0x0000000104048899 */ /* 0x000fe2000800063f */
[----:B------:R-:W-:Y:S01]  /*04d0*/  @P3 IMAD.MOV.U32 R9, RZ, RZ, RZ ;  /* 0x000000ffff093224 */ /* 0x000fe200078e00ff */
[----:B------:R-:W1:Y:S08]  /*04e0*/  @!UP0 S2UR UR7, SR_CgaCtaId ;  /* 0x00000000000789c3 */ /* 0x000e700000008800 */
[----:B------:R-:W2:Y:S01]  /*04f0*/  @!P3 LDC R11, c[0x0][0xc] ;  /* 0x00000300ff0bbb82 */ /* 0x000ea20000000800 */
[----:B0-----:R-:W-:Y:S01]  /*0500*/  @P3 IMAD.WIDE.U32 R16, R6, R17, R8 ;  /* 0x0000001106103225 */ /* 0x001fe200078e0008 */
[----:B-1----:R-:W-:Y:S01]  /*0510*/  @!UP0 ULEA UR8, UR7, UR6, 0x18 ;  /* 0x0000000607088291 */ /* 0x002fe2000f8ec03f */
[----:B------:R-:W-:-:S02]  /*0520*/  VOTEU.ALL UP0, P0 ;  /* 0x00000000003f7886 */ /* 0x000fc40000000000 */
[----:B------:R-:W-:Y:S01]  /*0530*/  ULDC UR6, c[0x0][0xc] ;  /* 0x0000030000067ab9 */ /* 0x000fe20000000800 */
[----:B------:R-:W-:Y:S01]  /*0540*/  ISETP.EQ.OR P0, PT, R0, RZ, !P1 ;  /* 0x000000ff0000720c */ /* 0x000fe20004f02670 */
[----:B------:R-:W-:-:S03]  /*0550*/  ULDC UR7, c[0x0][0x10] ;  /* 0x0000040000077ab9 */ /* 0x000fc60000000800 */
[C---:B------:R-:W-:Y:S01]  /*0560*/  ISETP.EQ.AND P0, PT, R10.reuse, RZ, P0 ;  /* 0x000000ff0a00720c */ /* 0x040fe20000702270 */
[----:B------:R-:W-:Y:S02]  /*0570*/  VIADD R10, R10, 0xffffffff ;  /* 0xffffffff0a0a7836 */ /* 0x000fe40000000000 */
[----:B--2---:R-:W-:Y:S01]  /*0580*/  @!P3 IMAD.WIDE.U32 R8, R11, R5, R6 ;  /* 0x000000050b08b225 */ /* 0x004fe200078e0006 */
[----:B------:R-:W0:Y:S02]  /*0590*/  FENCE.VIEW.ASYNC.S ;  /* 0x00000000000073c6 */ /* 0x000e240000000000 */
[----:B0-----:R-:W3:Y:S01]  /*05a0*/  @!UP0 SYNCS.EXCH.64 URZ, [UR8+0x80], UR4 ;  /* 0x00008004083f85b2 */ /* 0x001ee20008000100 */
[----:B------:R-:W-:Y:S01]  /*05b0*/  SEL R18, RZ, 0x1, !P0 ;  /* 0x00000001ff127807 */ /* 0x000fe20004000000 */
[----:B------:R-:W-:Y:S01]  /*05c0*/  @P3 IMAD.MOV.U32 R11, RZ, RZ, RZ ;  /* 0x000000ffff0b3224 */ /* 0x000fe200078e00ff */
[----:B------:R-:W-:Y:S01]  /*05d0*/  ISETP.GE.U32.AND P1, PT, R10, 0x2, PT ;  /* 0x000000020a00780c */ /* 0x000fe20003f26070 */
[----:B------:R-:W-:-:S02]  /*05e0*/  @!P3 IMAD.MOV.U32 R16, RZ, RZ, R8 ;  /* 0x000000ffff10b224 */ /* 0x000fc400078e0008 */
[----:B------:R-:W-:Y:S01]  /*05f0*/  @P3 IMAD.IADD R17, R17, 0x1, R11 ;  /* 0x0000000111113824 */ /* 0x000fe200078e020b */
[----:B------:R-:W-:Y:S01]  /*0600*/  SEL R18, R18, 0x2, P1 ;  /* 0x0000000212127807 */ /* 0x000fe20000800000 */
[----:B------:R-:W-:Y:S01]  /*0610*/  @!P3 IMAD.MOV.U32 R17, RZ, RZ, R9 ;  /* 0x000000ffff11b224 */ /* 0x000fe200078e0009 */
[----:B------:R0:W3:Y:S01]  /*0620*/  @!UP1 SYNCS.EXCH.64 URZ, [UR8+0x88], UR4 ;  /* 0x00008804083f95b2 */ /* 0x0000e20008000100 */
[----:B------:R-:W-:Y:S01]  /*0630*/  NOP ;  /* 0x0000000000007918 */ /* 0x000fe20000000000 */
[----:B0-----:R-:W-:-:S03]  /*0640*/  UIMAD.WIDE.U32 UR4, UR6, UR7, URZ ;  /* 0x00000007060472a5 */ /* 0x001fc6000f8e003f */
[----:B------:R-:W-:Y:S02]  /*0650*/  ULDC UR6, c[0x0][0x14] ;  /* 0x0000050000067ab9 */ /* 0x000fe40000000800 */
[----:B------:R-:W-:Y:S02]  /*0660*/  UIMAD.WIDE.U32 UR36, UR4, UR6, URZ ;  /* 0x00000006042472a5 */ /* 0x000fe4000f8e003f */
[----:B------:R-:W-:-:S04]  /*0670*/  UIMAD UR42, UR5, UR6, URZ ;  /* 0x00000006052a72a4 */ /* 0x000fc8000f8e023f */
[----:B------:R-:W-:Y:S01]  /*0680*/  UIADD3 UR42, UR37, UR42, URZ ;  /* 0x0000002a252a7290 */ /* 0x000fe2000fffe03f */
[----:B---34-:R-:W-:Y:S06]  /*0690*/  BAR.SYNC.DEFER_BLOCKING 0x0 ;  /* 0x0000000000007b1d */ /* 0x018fec0000010000 */
[----:B------:R-:W-:Y:S05]  /*06a0*/  @!P2 BRA `(.L_x_3) ;  /* 0x0000005c00c8a947 */ /* 0x000fea0003800000 */
[----:B------:R-:W-:-:S13]  /*06b0*/  ISETP.GT.U32.AND P0, PT, R10, 0x1, PT ;  /* 0x000000010a00780c */ /* 0x000fda0003f04070 */
[----:B------:R-:W-:Y:S05]  /*06c0*/  @P0 EXIT ;  /* 0x000000000000094d */ /* 0x000fea0003800000 */
[----:B------:R-:W-:Y:S01]  /*06d0*/  ULDC.64 UR4, c[0x0][0x650] ;  /* 0x0001940000047ab9 */ /* 0x000fe20000000a00 */
[----:B------:R-:W-:Y:S01]  /*06e0*/  PRMT R0, RZ, 0x7610, R0 ;  /* 0x00007610ff007816 */ /* 0x000fe20000000000 */
[----:B------:R-:W-:Y:S01]  /*06f0*/  IMAD.MOV.U32 R101, RZ, RZ, -0x1 ;  /* 0xffffffffff657424 */ /* 0x000fe200078e00ff */
[----:B------:R-:W-:Y:S01]  /*0700*/  ISETP.GE.U32.AND P0, PT, R16, UR4, PT ;  /* 0x0000000410007c0c */ /* 0x000fe2000bf06070 */
[----:B------:R-:W-:Y:S02]  /*0710*/  IMAD.MOV.U32 R100, RZ, RZ, -0x1 ;  /* 0xffffffffff647424 */ /* 0x000fe400078e00ff */
[----:B------:R-:W-:Y:S01]  /*0720*/  IMAD.MOV.U32 R99, RZ, RZ, -0x1 ;  /* 0xffffffffff637424 */ /* 0x000fe200078e00ff */
[----:B------:R-:W-:-:S13]  /*0730*/  ISETP.GE.U32.AND.EX P0, PT, R17, UR5, PT, P0 ;  /* 0x0000000511007c0c */ /* 0x000fda000bf06100 */
[----:B------:R-:W-:Y:S05]  /*0740*/  @P0 BRA `(.L_x_4) ;  /* 0x0000000400540947 */ /* 0x000fea0003800000 */
[----:B------:R-:W0:Y:S01]  /*0750*/  LDC.64 R20, c[0x0][0x628] ;  /* 0x00018a00ff147b82 */ /* 0x000e220000000a00 */
[----:B------:R-:W-:Y:S02]  /*0760*/  IMAD.MOV.U32 R8, RZ, RZ, R16 ;  /* 0x000000ffff087224 */ /* 0x000fe400078e0010 */
[----:B------:R-:W-:-:S05]  /*0770*/  IMAD.MOV.U32 R9, RZ, RZ, R17 ;  /* 0x000000ffff097224 */ /* 0x000fca00078e0011 */
[----:B------:R-:W1:Y:S08]  /*0780*/  LDC R0, c[0x0][0x630] ;  /* 0x00018c00ff007b82 */ /* 0x000e700000000800 */
[----:B------:R-:W2:Y:S01]  /*0790*/  LDC.64 R22, c[0x0][0x620] ;  /* 0x00018800ff167b82 */ /* 0x000ea20000000a00 */
[----:B0-----:R-:W-:-:S04]  /*07a0*/  ISETP.NE.U32.AND P0, PT, R20, RZ, PT ;  /* 0x000000ff1400720c */ /* 0x001fc80003f05070 */
[----:B------:R-:W-:-:S13]  /*07b0*/  ISETP.NE.AND.EX P0, PT, R21, RZ, PT, P0 ;  /* 0x000000ff1500720c */ /* 0x000fda0003f05300 */
[----:B-12---:R-:W-:Y:S05]  /*07c0*/  @!P0 BRA `(.L_x_5) ;  /* 0x0000000000288947 */ /* 0x006fea0003800000 */
[----:B------:R-:W0:Y:S02]  /*07d0*/  LDC R13, c[0x0][0x634] ;  /* 0x00018d00ff0d7b82 */ /* 0x000e240000000800 */
[----:B0-----:R-:W-:-:S05]  /*07e0*/  IADD3 R13, P0, R16, R13, RZ ;  /* 0x0000000d100d7210 */ /* 0x001fca0007f1e0ff */
[----:B------:R-:W-:-:S04]  /*07f0*/  IMAD.X R15, RZ, RZ, R17, P0 ;  /* 0x000000ffff0f7224 */ /* 0x000fc800000e0611 */
[----:B------:R-:W-:-:S04]  /*0800*/  IMAD.WIDE.U32 R8, R15, R20, RZ ;  /* 0x000000140f087225 */ /* 0x000fc800078e00ff */
[----:B------:R-:W-:-:S04]  /*0810*/  IMAD.WIDE.U32 R10, P0, R13, R21, R8 ;  /* 0x000000150d0a7225 */ /* 0x000fc80007800008 */
[----:B------:R-:W-:-:S04]  /*0820*/  IMAD.WIDE.U32 R8, R13, R20, RZ ;  /* 0x000000140d087225 */ /* 0x000fc800078e00ff */
[----:B------:R-:W-:Y:S01]  /*0830*/  IMAD.X R13, RZ, RZ, RZ, P0 ;  /* 0x000000ffff0d7224 */ /* 0x000fe200000e06ff */
[----:B------:R-:W-:Y:S01]  /*0840*/  IADD3 RZ, P0, R9, R10, RZ ;  /* 0x0000000a09ff7210 */ /* 0x000fe20007f1e0ff */
[----:B------:R-:W-:-:S04]  /*0850*/  IMAD.MOV.U32 R12, RZ, RZ, R11 ;  /* 0x000000ffff0c7224 */ /* 0x000fc800078e000b */
[----:B------:R-:W-:-:S08]  /*0860*/  IMAD.WIDE.U32.X R8, R15, R21, R12, P0 ;  /* 0x000000150f087225 */ /* 0x000fd000000e040c */
.L_x_5:
[-CC-:B------:R-:W-:Y:S01]  /*0870*/  SHF.R.U64 R99, R8, R0.reuse, R9.reuse ;  /* 0x0000000008637219 */ /* 0x180fe20000001209 */
[----:B------:R-:W0:Y:S01]  /*0880*/  LDC R12, c[0x0][0x618] ;  /* 0x00018600ff0c7b82 */ /* 0x000e220000000800 */
[----:B------:R-:W-:Y:S01]  /*0890*/  SHF.R.U32.HI R7, RZ, R0, R9 ;  /* 0x00000000ff077219 */ /* 0x000fe20000011609 */
[----:B------:R-:W-:Y:S01]  /*08a0*/  ULDC UR4, c[0x0][0x150] ;  /* 0x0000540000047ab9 */ /* 0x000fe20000000800 */
[----:B------:R-:W-:Y:S02]  /*08b0*/  IADD3 R11, P0, RZ, -R99, RZ ;  /* 0x80000063ff0b7210 */ /* 0x000fe40007f1e0ff */
[----:B------:R-:W-:-:S03]  /*08c0*/  I2FP.F32.U32 R0, R6 ;  /* 0x0000000600007245 */ /* 0x000fc60000201000 */
[----:B------:R-:W1:Y:S01]  /*08d0*/  LDC.64 R30, c[0x0][0x640] ;  /* 0x00019000ff1e7b82 */ /* 0x000e620000000a00 */
[----:B------:R-:W-:Y:S02]  /*08e0*/  IMAD.X R13, RZ, RZ, ~R7, P0 ;  /* 0x000000ffff0d7224 */ /* 0x000fe400000e0e07 */
[----:B------:R-:W-:Y:S01]  /*08f0*/  FMUL R0, R0, UR4 ;  /* 0x0000000400007c20 */ /* 0x000fe20008400000 */
[----:B------:R-:W-:Y:S01]  /*0900*/  IMAD.WIDE.U32 R8, R11, R22, R16 ;  /* 0x000000160b087225 */ /* 0x000fe200078e0010 */
[----:B------:R-:W-:-:S03]  /*0910*/  ULDC UR4, c[0x0][0x154] ;  /* 0x0000550000047ab9 */ /* 0x000fc60000000800 */
[----:B------:R-:W-:Y:S01]  /*0920*/  IMAD R10, R13, R22, RZ ;  /* 0x000000160d0a7224 */ /* 0x000fe200078e02ff */
[----:B------:R-:W2:Y:S01]  /*0930*/  LDC R7, c[0x0][0x144] ;  /* 0x00005100ff077b82 */ /* 0x000ea20000000800 */
[----:B------:R-:W3:Y:S02]  /*0940*/  F2I.U32.TRUNC.NTZ R0, R0 ;  /* 0x0000000000007305 */ /* 0x000ee4000020f000 */
[----:B------:R-:W-:-:S04]  /*0950*/  IMAD R11, R11, R23, R10 ;  /* 0x000000170b0b7224 */ /* 0x000fc800078e020a */
[----:B------:R-:W-:Y:S01]  /*0960*/  IMAD.IADD R9, R9, 0x1, R11 ;  /* 0x0000000109097824 */ /* 0x000fe200078e020b */
[----:B------:R-:W4:Y:S01]  /*0970*/  LDC R24, c[0x0][0x608] ;  /* 0x00018200ff187b82 */ /* 0x000f220000000800 */
[----:B------:R-:W-:-:S03]  /*0980*/  IMAD.MOV.U32 R11, RZ, RZ, -0x1 ;  /* 0xffffffffff0b7424 */ /* 0x000fc600078e00ff */
[-CC-:B0-----:R-:W-:Y:S02]  /*0990*/  SHF.R.U64 R22, R8, R12.reuse, R9.reuse ;  /* 0x0000000c08167219 */ /* 0x181fe40000001209 */
[----:B------:R-:W-:Y:S02]  /*09a0*/  I2FP.F32.U32 R8, R5 ;  /* 0x0000000500087245 */ /* 0x000fe40000201000 */
[----:B------:R-:W0:Y:S01]  /*09b0*/  LDC R28, c[0x0][0x658] ;  /* 0x00019600ff1c7b82 */ /* 0x000e220000000800 */
[----:B-1----:R-:W-:Y:S01]  /*09c0*/  ISETP.NE.U32.AND P0, PT, R30, RZ, PT ;  /* 0x000000ff1e00720c */ /* 0x002fe20003f05070 */
[----:B---3--:R-:W-:Y:S02]  /*09d0*/  IMAD.MOV R10, RZ, RZ, -R0 ;  /* 0x000000ffff0a7224 */ /* 0x008fe400078e0a00 */
[----:B------:R-:W-:Y:S01]  /*09e0*/  FMUL R8, R8, UR4 ;  /* 0x0000000408087c20 */ /* 0x000fe20008400000 */
[----:B------:R-:W-:Y:S02]  /*09f0*/  SHF.R.U32.HI R9, RZ, R12, R9 ;  /* 0x0000000cff097219 */ /* 0x000fe40000011609 */
[----:B------:R-:W-:Y:S01]  /*0a00*/  ISETP.NE.AND.EX P0, PT, R31, RZ, PT, P0 ;  /* 0x000000ff1f00720c */ /* 0x000fe20003f05300 */
[----:B------:R1:W3:Y:S01]  /*0a10*/  F2I.U32.TRUNC.NTZ R15, R8 ;  /* 0x00000008000f7305 */ /* 0x0002e2000020f000 */
[----:B------:R-:W1:Y:S01]  /*0a20*/  LDC R20, c[0x0][0x148] ;  /* 0x00005200ff147b82 */ /* 0x000e620000000800 */
[----:B--2---:R-:W-:-:S07]  /*0a30*/  IMAD R0, R7, R10, R6 ;  /* 0x0000000a07007224 */ /* 0x004fce00078e0206 */
[----:B------:R-:W2:Y:S01]  /*0a40*/  LDC R26, c[0x0][0x600] ;  /* 0x00018000ff1a7b82 */ /* 0x000ea20000000800 */
[-CC-:B----4-:R-:W-:Y:S02]  /*0a50*/  SHF.R.U64 R32, R22, R24.reuse, R9.reuse ;  /* 0x0000001816207219 */ /* 0x190fe40000001209 */
[----:B------:R-:W-:Y:S01]  /*0a60*/  SHF.R.U32.HI R7, RZ, R24, R9 ;  /* 0x00000018ff077219 */ /* 0x000fe20000011609 */
[----:B------:R-:W-:-:S04]  /*0a70*/  IMAD.MOV.U32 R9, RZ, RZ, 0x1 ;  /* 0x00000001ff097424 */ /* 0x000fc800078e00ff */
[----:B------:R-:W4:Y:S01]  /*0a80*/  LDC R21, c[0x0][0x648] ;  /* 0x00019200ff157b82 */ /* 0x000f220000000800 */
[-C--:B0-----:R-:W-:Y:S02]  /*0a90*/  SHF.L.U32 R6, R11, R28.reuse, RZ ;  /* 0x0000001c0b067219 */ /* 0x081fe400000006ff */
[--C-:B------:R-:W-:Y:S02]  /*0aa0*/  SHF.R.U64 R24, R32, R28, R7.reuse ;  /* 0x0000001c20187219 */ /* 0x100fe40000001207 */
[----:B------:R-:W-:Y:S02]  /*0ab0*/  LOP3.LUT R13, RZ, R6, RZ, 0x33, !PT ;  /* 0x00000006ff0d7212 */ /* 0x000fe400078e33ff */
[-C--:B------:R-:W-:Y:S01]  /*0ac0*/  SHF.R.U32.HI R7, RZ, R28.reuse, R7 ;  /* 0x0000001cff077219 */ /* 0x080fe20000011607 */
[----:B------:R-:W0:Y:S01]  /*0ad0*/  LDC R23, c[0x0][0x638] ;  /* 0x00018e00ff177b82 */ /* 0x000e220000000800 */
[----:B------:R-:W-:Y:S01]  /*0ae0*/  SHF.L.U32 R12, R9, R28, RZ ;  /* 0x0000001c090c7219 */ /* 0x000fe200000006ff */
[----:B------:R-:W-:-:S06]  /*0af0*/  IMAD.MOV.U32 R6, RZ, RZ, R24 ;  /* 0x000000ffff067224 */ /* 0x000fcc00078e0018 */
[----:B------:R-:W0:Y:S01]  /*0b00*/  LDC R101, c[0x0][0x610] ;  /* 0x00018400ff657b82 */ /* 0x000e220000000800 */
[----:B-1-3--:R-:W-:Y:S05]  /*0b10*/  @!P0 BRA `(.L_x_6) ;  /* 0x0000000000288947 */ /* 0x00afea0003800000 */
[----:B------:R-:W1:Y:S02]  /*0b20*/  LDC R11, c[0x0][0x64c] ;  /* 0x00019300ff0b7b82 */ /* 0x000e640000000800 */
[----:B-1----:R-:W-:-:S05]  /*0b30*/  IADD3 R11, P0, R24, R11, RZ ;  /* 0x0000000b180b7210 */ /* 0x002fca0007f1e0ff */
        /* <DEDUP_REMOVED lines=8> */
.L_x_6:
[----:B----4-:R-:W-:Y:S01]  /*0bc0*/  SHF.R.U64 R6, R6, R21, R7 ;  /* 0x0000001506067219 */ /* 0x010fe20000001207 */
[----:B--2---:R-:W-:Y:S01]  /*0bd0*/  VIADD R7, R26, 0xffffffff ;  /* 0xffffffff1a077836 */ /* 0x004fe20000000000 */
[----:B------:R-:W-:Y:S01]  /*0be0*/  LOP3.LUT R13, R32, R13, RZ, 0xc0, !PT ;  /* 0x0000000d200d7212 */ /* 0x000fe200078ec0ff */
[----:B------:R-:W-:Y:S02]  /*0bf0*/  IMAD.MOV R15, RZ, RZ, -R15 ;  /* 0x000000ffff0f7224 */ /* 0x000fe400078e0a0f */
[----:B------:R-:W-:Y:S02]  /*0c00*/  IMAD.MOV R8, RZ, RZ, -R6 ;  /* 0x000000ffff087224 */ /* 0x000fe400078e0a06 */
[----:B------:R-:W-:Y:S01]  /*0c10*/  IMAD R13, R12, R6, R13 ;  /* 0x000000060c0d7224 */ /* 0x000fe200078e020d */
[----:B------:R-:W-:Y:S01]  /*0c20*/  LOP3.LUT R6, R22, R7, RZ, 0xc0, !PT ;  /* 0x0000000716067212 */ /* 0x000fe200078ec0ff */
[----:B------:R-:W-:Y:S02]  /*0c30*/  @P3 IMAD R0, R20, R15, R5 ;  /* 0x0000000f14003224 */ /* 0x000fe400078e0205 */
[----:B0-----:R-:W-:-:S02]  /*0c40*/  IMAD R5, R8, R23, R24 ;  /* 0x0000001708057224 */ /* 0x001fc400078e0218 */
[----:B------:R-:W-:Y:S02]  /*0c50*/  IMAD R101, R13, R101, R0 ;  /* 0x000000650d657224 */ /* 0x000fe400078e0200 */
[----:B------:R-:W-:Y:S02]  /*0c60*/  IMAD R6, R5, R26, R6 ;  /* 0x0000001a05067224 */ /* 0x000fe400078e0206 */
[----:B------:R-:W-:-:S03]  /*0c70*/  IMAD.MOV.U32 R0, RZ, RZ, 0x1 ;  /* 0x00000001ff007424 */ /* 0x000fc600078e00ff */
[----:B------:R-:W-:Y:S02]  /*0c80*/  SEL R100, R6, R101, !P3 ;  /* 0x0000006506647207 */ /* 0x000fe40005800000 */
[----:B------:R-:W-:-:S07]  /*0c90*/  SEL R101, R101, R6, !P3 ;  /* 0x0000000665657207 */ /* 0x000fce0005800000 */
.L_x_4:
[----:B------:R-:W-:-:S08]  /*0ca0*/  NOP ;  /* 0x0000000000007918 */ /* 0x000fd00000000000 */
[----:B------:R-:W0:Y:S02]  /*0cb0*/  USETMAXREG.TRY_ALLOC.CTAPOOL UP0, 0xe8 ;  /* 0x000000e8000079c8 */ /* 0x000e240008000600 */
[----:B0-----:R-:W-:-:S13]  /*0cc0*/  PLOP3.LUT P0, PT, PT, PT, UP0, 0x80, 0x0 ;  /* 0x000000000000781c */ /* 0x001fda0003f0f008 */
[----:B------:R-:W-:Y:S05]  /*0cd0*/  @!P0 BRA `(.L_x_4) ;  /* 0xfffffffc00f08947 */ /* 0x000fea000383ffff */
[----:B------:R-:W-:Y:S01]  /*0ce0*/  ULDC.64 UR4, c[0x0][0x598] ;  /* 0x0001660000047ab9 */ /* 0x000fe20000000a00 */
[----:B------:R-:W-:Y:S01]  /*0cf0*/  ULDC.64 UR38, c[0x0][0x208] ;  /* 0x0000820000267ab9 */ /* 0x000fe20000000a00 */
[----:B------:R-:W-:-:S04]  /*0d00*/  ISETP.NE.U32.AND P0, PT, RZ, UR4, PT ;  /* 0x00000004ff007c0c */ /* 0x000fc8000bf05070 */
[----:B------:R-:W-:-:S13]  /*0d10*/  ISETP.NE.AND.EX P0, PT, RZ, UR5, PT, P0 ;  /* 0x00000005ff007c0c */ /* 0x000fda000bf05300 */
[----:B------:R-:W-:Y:S05]  /*0d20*/  @!P0 BRA `(.L_x_7) ;  /* 0x00000000001c8947 */ /* 0x000fea0003800000 */
[----:B------:R-:W0:Y:S02]  /*0d30*/  LDC.64 R6, c[0x0][0x598] ;  /* 0x00016600ff067b82 */ /* 0x000e240000000a00 */
[----:B0-----:R-:W2:Y:S02]  /*0d40*/  LDG.E.64 R6, desc[UR38][R6.64] ;  /* 0x0000002606067981 */ /* 0x001ea4000c1e1b00 */
[----:B--2---:R-:W-:-:S04]  /*0d50*/  ISETP.NE.U32.AND P0, PT, R6, RZ, PT ;  /* 0x000000ff0600720c */ /* 0x004fc80003f05070 */
[----:B------:R-:W-:-:S13]  /*0d60*/  ISETP.NE.AND.EX P0, PT, R7, RZ, PT, P0 ;  /* 0x000000ff0700720c */ /* 0x000fda0003f05300 */
[----:B------:R-:W-:Y:S05]  /*0d70*/  @!P0 BRA `(.L_x_7) ;  /* 0x0000000000088947 */ /* 0x000fea0003800000 */
[----:B------:R0:W5:Y:S01]  /*0d80*/  LD.E R19, desc[UR38][R6.64] ;  /* 0x0000002606137980 */ /* 0x000162000c101900 */
[----:B------:R-:W-:Y:S05]  /*0d90*/  BRA `(.L_x_8) ;  /* 0x0000000000247947 */ /* 0x000fea0003800000 */
.L_x_7:
[----:B------:R-:W-:Y:S02]  /*0da0*/  ULDC.64 UR4, c[0x0][0x588] ;  /* 0x0001620000047ab9 */ /* 0x000fe40000000a00 */
[----:B------:R-:W-:-:S04]  /*0db0*/  ISETP.NE.U32.AND P0, PT, RZ, UR4, PT ;  /* 0x00000004ff007c0c */ /* 0x000fc8000bf05070 */
[----:B------:R-:W-:-:S13]  /*0dc0*/  ISETP.NE.AND.EX P0, PT, RZ, UR5, PT, P0 ;  /* 0x00000005ff007c0c */ /* 0x000fda000bf05300 */
[----:B------:R-:W-:Y:S05]  /*0dd0*/  @!P0 BRA `(.L_x_9) ;  /* 0x00000000000c8947 */ /* 0x000fea0003800000 */
[----:B------:R-:W0:Y:S02]  /*0de0*/  LDC.64 R6, c[0x0][0x588] ;  /* 0x00016200ff067b82 */ /* 0x000e240000000a00 */
[----:B0-----:R1:W5:Y:S01]  /*0df0*/  LDG.E R19, desc[UR38][R6.64] ;  /* 0x0000002606137981 */ /* 0x001362000c1e1900 */
[----:B------:R-:W-:Y:S05]  /*0e00*/  BRA `(.L_x_8) ;  /* 0x0000000000087947 */ /* 0x000fea0003800000 */
.L_x_9:
[----:B------:R-:W-:Y:S02]  /*0e10*/  ULDC UR4, c[0x0][0x580] ;  /* 0x0001600000047ab9 */ /* 0x000fe40000000800 */
[----:B------:R-:W-:-:S07]  /*0e20*/  IMAD.U32 R19, RZ, RZ, UR4 ;  /* 0x00000004ff137e24 */ /* 0x000fce000f8e00ff */
.L_x_8:
[----:B------:R-:W-:Y:S02]  /*0e30*/  ULDC.64 UR4, c[0x0][0x5a0] ;  /* 0x0001680000047ab9 */ /* 0x000fe40000000a00 */
[----:B------:R-:W-:-:S04]  /*0e40*/  ISETP.NE.U32.AND P0, PT, RZ, UR4, PT ;  /* 0x00000004ff007c0c */ /* 0x000fc8000bf05070 */
[----:B------:R-:W-:-:S13]  /*0e50*/  ISETP.NE.AND.EX P0, PT, RZ, UR5, PT, P0 ;  /* 0x00000005ff007c0c */ /* 0x000fda000bf05300 */
[----:B------:R-:W-:Y:S05]  /*0e60*/  @!P0 BRA `(.L_x_10) ;  /* 0x00000000001c8947 */ /* 0x000fea0003800000 */
[----:B01----:R-:W0:Y:S02]  /*0e70*/  LDC.64 R6, c[0x0][0x5a0] ;  /* 0x00016800ff067b82 */ /* 0x003e240000000a00 */
[----:B0-----:R-:W2:Y:S02]  /*0e80*/  LDG.E.64 R6, desc[UR38][R6.64] ;  /* 0x0000002606067981 */ /* 0x001ea4000c1e1b00 */
[----:B--2---:R-:W-:-:S04]  /*0e90*/  ISETP.NE.U32.AND P0, PT, R6, RZ, PT ;  /* 0x000000ff0600720c */ /* 0x004fc80003f05070 */
[----:B------:R-:W-:-:S13]  /*0ea0*/  ISETP.NE.AND.EX P0, PT, R7, RZ, PT, P0 ;  /* 0x000000ff0700720c */ /* 0x000fda0003f05300 */
[----:B------:R-:W-:Y:S05]  /*0eb0*/  @!P0 BRA `(.L_x_10) ;  /* 0x0000000000088947 */ /* 0x000fea0003800000 */
[----:B------:R0:W5:Y:S01]  /*0ec0*/  LD.E R88, desc[UR38][R6.64] ;  /* 0x0000002606587980 */ /* 0x000162000c101900 */
[----:B------:R-:W-:Y:S05]  /*0ed0*/  BRA `(.L_x_11) ;  /* 0x0000000000247947 */ /* 0x000fea0003800000 */
.L_x_10:
[----:B------:R-:W-:Y:S02]  /*0ee0*/  ULDC.64 UR4, c[0x0][0x590] ;  /* 0x0001640000047ab9 */ /* 0x000fe40000000a00 */
[----:B------:R-:W-:-:S04]  /*0ef0*/  ISETP.NE.U32.AND P0, PT, RZ, UR4, PT ;  /* 0x00000004ff007c0c */ /* 0x000fc8000bf05070 */
[----:B------:R-:W-:-:S13]  /*0f00*/  ISETP.NE.AND.EX P0, PT, RZ, UR5, PT, P0 ;  /* 0x00000005ff007c0c */ /* 0x000fda000bf05300 */
[----:B------:R-:W-:Y:S05]  /*0f10*/  @!P0 BRA `(.L_x_12) ;  /* 0x00000000000c8947 */ /* 0x000fea0003800000 */
[----:B------:R-:W2:Y:S02]  /*0f20*/  LDC.64 R88, c[0x0][0x590] ;  /* 0x00016400ff587b82 */ /* 0x000ea40000000a00 */
[----:B--2---:R2:W5:Y:S01]  /*0f30*/  LDG.E R88, desc[UR38][R88.64] ;  /* 0x0000002658587981 */ /* 0x004562000c1e1900 */
[----:B------:R-:W-:Y:S05]  /*0f40*/  BRA `(.L_x_11) ;  /* 0x0000000000087947 */ /* 0x000fea0003800000 */
.L_x_12:
[----:B------:R-:W-:Y:S02]  /*0f50*/  ULDC UR4, c[0x0][0x584] ;  /* 0x0001610000047ab9 */ /* 0x000fe40000000800 */
[----:B------:R-:W-:-:S07]  /*0f60*/  IMAD.U32 R88, RZ, RZ, UR4 ;  /* 0x00000004ff587e24 */ /* 0x000fce000f8e00ff */
.L_x_11:
[----:B------:R-:W-:-:S13]  /*0f70*/  LOP3.LUT P0, RZ, R0, 0xff, RZ, 0xc0, !PT ;  /* 0x000000ff00ff7812 */ /* 0x000fda000780c0ff */
[----:B------:R-:W-:Y:S05]  /*0f80*/  @!P0 EXIT ;  /* 0x000000000000894d */ /* 0x000fea0003800000 */
[----:B------:R-:W3:Y:S01]  /*0f90*/  LDC R90, c[0x0][0x658] ;  /* 0x00019600ff5a7b82 */ /* 0x000ee20000000800 */
[----:B------:R-:W-:Y:S01]  /*0fa0*/  ULDC.64 UR6, c[0x0][0x288] ;  /* 0x0000a20000067ab9 */ /* 0x000fe20000000a00 */
[----:B------:R-:W-:Y:S01]  /*0fb0*/  LOP3.LUT R14, R14, 0x1, RZ, 0xc0, !PT ;  /* 0x000000010e0e7812 */ /* 0x000fe200078ec0ff */
[----:B------:R-:W-:Y:S01]  /*0fc0*/  UIADD3 UR4, UR7, 0x3f, URZ ;  /* 0x0000003f07047890 */ /* 0x000fe2000fffe03f */
[----:B------:R-:W-:Y:S01]  /*0fd0*/  SHF.R.U32.HI R0, RZ, 0x2, R3 ;  /* 0x00000002ff007819 */ /* 0x000fe20000011603 */
[----:B01----:R-:W-:Y:S01]  /*0fe0*/  IMAD.MOV.U32 R7, RZ, RZ, -0x1 ;  /* 0xffffffffff077424 */ /* 0x003fe200078e00ff */
[----:B------:R-:W-:Y:S01]  /*0ff0*/  SHF.R.U32.HI R4, RZ, 0x1, R4 ;  /* 0x00000001ff047819 */ /* 0x000fe20000011604 */
[----:B------:R-:W-:Y:S01]  /*1000*/  USHF.R.S32.HI UR5, URZ, 0x1f, UR4 ;  /* 0x0000001f3f057899 */ /* 0x000fe20008011404 */
[----:B------:R-:W0:Y:S01]  /*1010*/  LDC.64 R92, c[0x0][0x5c8] ;  /* 0x00017200ff5c7b82 */ /* 0x000e220000000a00 */
[----:B------:R-:W-:Y:S01]  /*1020*/  IMAD.SHL.U32 R5, R14, 0x40, RZ ;  /* 0x000000400e057824 */ /* 0x000fe200078e00ff */
[----:B------:R-:W-:Y:S01]  /*1030*/  LOP3.LUT R0, R0, 0x7, RZ, 0xc0, !PT ;  /* 0x0000000700007812 */ /* 0x000fe200078ec0ff */
[----:B------:R-:W-:Y:S01]  /*1040*/  ULEA.HI UR5, UR5, UR4, URZ, 0x6 ;  /* 0x0000000405057291 */ /* 0x000fe2000f8f303f */
[----:B------:R-:W-:Y:S01]  /*1050*/  LOP3.LUT R23, R4, 0x30, RZ, 0xc0, !PT ;  /* 0x0000003004177812 */ /* 0x000fe200078ec0ff */
[----:B------:R-:W-:Y:S01]  /*1060*/  IMAD.MOV.U32 R9, RZ, RZ, 0x1 ;  /* 0x00000001ff097424 */ /* 0x000fe200078e00ff */
[--C-:B------:R-:W-:Y:S01]  /*1070*/  LOP3.LUT R22, R5, 0x40, R0.reuse, 0xe2, !PT ;  /* 0x0000004005167812 */ /* 0x100fe200078ee200 */
[----:B------:R-:W-:Y:S01]  /*1080*/  USHF.R.S32.HI UR43, URZ, 0x6, UR5 ;  /* 0x000000063f2b7899 */ /* 0x000fe20008011405 */
[----:B------:R-:W1:Y:S01]  /*1090*/  LDC R95, c[0x0][0x600] ;  /* 0x00018000ff5f7b82 */ /* 0x000e620000000800 */
[-C--:B------:R-:W-:Y:S01]  /*10a0*/  IADD3 R5, RZ, -R23.reuse, -R0 ;  /* 0x80000017ff057210 */ /* 0x080fe20007ffe800 */
[----:B------:R-:W-:Y:S01]  /*10b0*/  IMAD.U32 R6, RZ, RZ, UR6 ;  /* 0x00000006ff067e24 */ /* 0x000fe2000f8e00ff */
[C---:B--2---:R-:W-:Y:S01]  /*10c0*/  LOP3.LUT R89, R3.reuse, 0x3, RZ, 0xc0, !PT ;  /* 0x0000000303597812 */ /* 0x044fe200078ec0ff */
[----:B------:R-:W-:Y:S01]  /*10d0*/  UISETP.LT.AND UP0, UPT, UR43, 0x1, UPT ;  /* 0x000000012b00788c */ /* 0x000fe2000bf01270 */
[----:B------:R-:W-:Y:S01]  /*10e0*/  LOP3.LUT R94, R3, 0x80, RZ, 0xc0, !PT ;  /* 0x00000080035e7812 */ /* 0x000fe200078ec0ff */
[----:B------:R-:W-:Y:S01]  /*10f0*/  IMAD R5, R14, -0x40, R5 ;  /* 0xffffffc00e057824 */ /* 0x000fe200078e0205 */
[----:B------:R-:W-:Y:S01]  /*1100*/  ULDC UR4, c[0x0][0x284] ;  /* 0x0000a10000047ab9 */ /* 0x000fe20000000800 */
[-C--:B---3--:R-:W-:Y:S01]  /*1110*/  SHF.L.U32 R7, R7, R90.reuse, RZ ;  /* 0x0000005a07077219 */ /* 0x088fe200000006ff */
[----:B------:R-:W-:Y:S01]  /*1120*/  USEL UR44, UR43, 0x1, UP0 ;  /* 0x000000012b2c7887 */ /* 0x000fe20008000000 */
[----:B------:R-:W-:Y:S01]  /*1130*/  LOP3.LUT R22, R22, R23, RZ, 0xfc, !PT ;  /* 0x0000001716167212 */ /* 0x000fe200078efcff */
[----:B------:R-:W-:Y:S01]  /*1140*/  IMAD R89, R89, -0x2, R6 ;  /* 0xfffffffe59597824 */ /* 0x000fe200078e0206 */
[----:B------:R-:W-:Y:S01]  /*1150*/  SHF.L.U32 R90, R9, R90, RZ ;  /* 0x0000005a095a7219 */ /* 0x000fe200000006ff */
[----:B------:R-:W-:Y:S01]  /*1160*/  VIADD R97, R5, UR4 ;  /* 0x0000000405617c36 */ /* 0x000fe20008000000 */
[----:B------:R-:W-:Y:S01]  /*1170*/  LOP3.LUT R98, R18, 0x1, RZ, 0xfc, !PT ;  /* 0x0000000112627812 */ /* 0x000fe200078efcff */
[----:B------:R-:W-:Y:S01]  /*1180*/  IMAD.MOV.U32 R23, RZ, RZ, RZ ;  /* 0x000000ffff177224 */ /* 0x000fe200078e00ff */
[C---:B0-----:R-:W-:Y:S01]  /*1190*/  SHF.L.U64.HI R91, R92.reuse, 0x3, R93 ;  /* 0x000000035c5b7819 */ /* 0x041fe2000001025d */
[----:B------:R-:W-:Y:S01]  /*11a0*/  IMAD.SHL.U32 R92, R92, 0x8, RZ ;  /* 0x000000085c5c7824 */ /* 0x000fe200078e00ff */
[----:B------:R-:W-:Y:S01]  /*11b0*/  SHF.R.U32.HI R94, RZ, 0x7, R94 ;  /* 0x00000007ff5e7819 */ /* 0x000fe2000001165e */
[----:B------:R-:W-:Y:S01]  /*11c0*/  IMAD.SHL.U32 R93, R3, 0x2, RZ ;  /* 0x00000002035d7824 */ /* 0x000fe200078e00ff */
[----:B------:R-:W-:Y:S01]  /*11d0*/  LOP3.LUT R96, RZ, R7, RZ, 0x33, !PT ;  /* 0x00000007ff607212 */ /* 0x000fe200078e33ff */
[----:B------:R-:W-:Y:S01]  /*11e0*/  UIADD3 UR44, UR43, -UR44, URZ ;  /* 0x8000002c2b2c7290 */ /* 0x000fe2000fffe03f */
[----:B------:R-:W-:Y:S01]  /*11f0*/  UMOV UR40, URZ ;  /* 0x0000003f00287c82 */ /* 0x000fe20008000000 */
[----:B-1----:R-:W-:Y:S01]  /*1200*/  VIADD R95, R95, 0xffffffff ;  /* 0xffffffff5f5f7836 */ /* 0x002fe20000000000 */
[----:B------:R-:W-:-:S09]  /*1210*/  UMOV UR41, URZ ;  /* 0x0000003f00297c82 */ /* 0x000fd20008000000 */
.L_x_158:
[----:B0-----:R-:W0:Y:S01]  /*1220*/  SHFL.IDX PT, R0, R94, RZ, 0x1f ;  /* 0x00001fff5e007589 */ /* 0x001e2200000e0000 */
[----:B-1----:R-:W1:Y:S01]  /*1230*/  S2UR UR7, SR_CgaCtaId ;  /* 0x00000000000779c3 */ /* 0x002e620000008800 */
[----:B------:R-:W-:Y:S01]  /*1240*/  UMOV UR6, 0x400 ;  /* 0x0000040000067882 */ /* 0x000fe20000000000 */
[----:B0-----:R-:W-:Y:S01]  /*1250*/  R2UR UR4, R0 ;  /* 0x00000000000472ca */ /* 0x001fe200000e0000 */
[----:B-1----:R-:W-:-:S12]  /*1260*/  ULEA UR46, UR7, UR6, 0x18 ;  /* 0x00000006072e7291 */ /* 0x002fd8000f8ec03f */
[----:B------:R-:W-:-:S04]  /*1270*/  ULEA.HI UR5, UR4, UR4, URZ, 0x1 ;  /* 0x0000000404057291 */ /* 0x000fc8000f8f083f */
[----:B------:R-:W-:-:S04]  /*1280*/  ULOP3.LUT UR5, UR5, 0x7fffe, URZ, 0xc0, !UPT ;  /* 0x0007fffe05057892 */ /* 0x000fc8000f8ec03f */
[----:B------:R-:W-:-:S03]  /*1290*/  UIADD3 UR5, UR4, -UR5, URZ ;  /* 0x8000000504057290 */ /* 0x000fc6000fffe03f */
[----:B------:R-:W-:Y:S01]  /*12a0*/  ULDC UR4, c[0x0][0x28c] ;  /* 0x0000a30000047ab9 */ /* 0x000fe20000000800 */
[----:B------:R-:W-:Y:S01]  /*12b0*/  ULEA UR5, UR5, UR46, 0xd ;  /* 0x0000002e05057291 */ /* 0x000fe2000f8e683f */
[----:B------:R-:W-:-:S03]  /*12c0*/  ISETP.LT.AND P0, PT, RZ, UR4, PT ;  /* 0x00000004ff007c0c */ /* 0x000fc6000bf01270 */
[----:B------:R-:W-:-:S04]  /*12d0*/  UIADD3 UR5, UR5, 0x180, URZ ;  /* 0x0000018005057890 */ /* 0x000fc8000fffe03f */
[----:B------:R-:W-:-:S04]  /*12e0*/  USHF.R.U32.HI UR5, URZ, 0x4, UR5 ;  /* 0x000000043f057899 */ /* 0x000fc80008011605 */
[----:B------:R-:W-:-:S04]  /*12f0*/  ULOP3.LUT UR5, UR5, 0x3fff, URZ, 0xc0, !UPT ;  /* 0x00003fff05057892 */ /* 0x000fc8000f8ec03f */
[----:B------:R-:W-:Y:S01]  /*1300*/  ULOP3.LUT UR45, UR5, 0x10000, URZ, 0xfc, !UPT ;  /* 0x00010000052d7892 */ /* 0x000fe2000f8efc3f */
[----:B--2345:R-:W-:Y:S11]  /*1310*/  @P0 BRA `(.L_x_13) ;  /* 0x0000000000400947 */ /* 0x03cff60003800000 */
[----:B------:R-:W-:Y:S01]  /*1320*/  MOV R0, 0x0 ;  /* 0x0000000000007802 */ /* 0x000fe20000000f00 */
[----:B------:R-:W-:Y:S01]  /*1330*/  ULDC.64 UR4, c[0x4][0x68] ;  /* 0x01001a0000047ab9 */ /* 0x000fe20000000a00 */
[----:B------:R-:W-:Y:S01]  /*1340*/  ULDC.64 UR6, c[0x4][0x8] ;  /* 0x0100020000067ab9 */ /* 0x000fe20000000a00 */
[----:B------:R-:W-:Y:S01]  /*1350*/  IMAD.U32 R4, RZ, RZ, UR4 ;  /* 0x00000004ff047e24 */ /* 0x000fe2000f8e00ff */
[----:B------:R0:W1:Y:S01]  /*1360*/  LDC.64 R14, c[0x4][R0] ;  /* 0x01000000000e7b82 */ /* 0x0000620000000a00 */
[----:B------:R-:W-:Y:S01]  /*1370*/  IMAD.U32 R5, RZ, RZ, UR5 ;  /* 0x00000005ff057e24 */ /* 0x000fe2000f8e00ff */
[----:B------:R-:W-:Y:S01]  /*1380*/  ULDC.64 UR4, c[0x4][0x70] ;  /* 0x01001c0000047ab9 */ /* 0x000fe20000000a00 */
[----:B------:R-:W-:Y:S02]  /*1390*/  IMAD.U32 R10, RZ, RZ, UR6 ;  /* 0x00000006ff0a7e24 */ /* 0x000fe4000f8e00ff */
[----:B------:R-:W-:Y:S02]  /*13a0*/  IMAD.U32 R6, RZ, RZ, UR4 ;  /* 0x00000004ff067e24 */ /* 0x000fe4000f8e00ff */
[----:B------:R-:W-:-:S02]  /*13b0*/  IMAD.U32 R7, RZ, RZ, UR5 ;  /* 0x00000005ff077e24 */ /* 0x000fc4000f8e00ff */
[----:B------:R-:W-:Y:S02]  /*13c0*/  IMAD.U32 R11, RZ, RZ, UR7 ;  /* 0x00000007ff0b7e24 */ /* 0x000fe4000f8e00ff */
[----:B------:R-:W-:Y:S02]  /*13d0*/  IMAD.MOV.U32 R8, RZ, RZ, 0x1e1 ;  /* 0x000001e1ff087424 */ /* 0x000fe400078e00ff */
[----:B------:R-:W-:Y:S02]  /*13e0*/  IMAD.MOV.U32 R12, RZ, RZ, 0x1 ;  /* 0x00000001ff0c7424 */ /* 0x000fe400078e00ff */
[----:B0-----:R-:W-:-:S07]  /*13f0*/  IMAD.MOV.U32 R13, RZ, RZ, RZ ;  /* 0x000000ffff0d7224 */ /* 0x001fce00078e00ff */
[----:B------:R-:W-:-:S07]  /*1400*/  LEPC R20, `(.L_x_13) ;  /* 0x000000001014794e */ /* 0x000fce0000000000 */
[----:B-1---5:R-:W-:Y:S05]  /*1410*/  CALL.ABS.NOINC R14 ;  /* 0x000000000e007343 */ /* 0x022fea0003c00000 */
.L_x_13:
[----:B------:R-:W-:-:S13]  /*1420*/  ISETP.NE.AND P0, PT, R98, 0x3, PT ;  /* 0x000000036200780c */ /* 0x000fda0003f05270 */
[----:B------:R-:W-:Y:S05]  /*1430*/  @!P0 BRA `(.L_x_14) ;  /* 0x0000000000048947 */ /* 0x000fea0003800000 */
[----:B------:R-:W-:Y:S01]  /*1440*/  BPT.TRAP 0x1 ;  /* 0x000000040000795c */ /* 0x000fe20000300000 */
.L_x_14:
[----:B------:R-:W-:Y:S02]  /*1450*/  IMAD.U32 R3, RZ, RZ, UR41 ;  /* 0x00000029ff037e24 */ /* 0x000fe4000f8e00ff */
[----:B------:R-:W-:-:S03]  /*1460*/  IMAD.U32 R0, RZ, RZ, UR40 ;  /* 0x00000028ff007e24 */ /* 0x000fc6000f8e00ff */
[----:B------:R-:W-:Y:S02]  /*1470*/  LEA R3, R3, UR46, 0x3 ;  /* 0x0000002e03037c11 */ /* 0x000fe4000f8e18ff */
[----:B------:R-:W-:-:S04]  /*1480*/  SHF.L.U32 R0, R0, 0x1f, RZ ;  /* 0x0000001f00007819 */ /* 0x000fc800000006ff */
[----:B------:R0:W1:Y:S01]  /*1490*/  SYNCS.PHASECHK.TRANS64.TRYWAIT P1, [R3+URZ], R0 ;  /* 0x00000000030075a7 */ /* 0x000062000802017f */
[----:B------:R-:W-:Y:S05]  /*14a0*/  @!P0 BRA `(.L_x_15) ;  /* 0x0000000000048947 */ /* 0x000fea0003800000 */
[----:B------:R-:W-:Y:S01]  /*14b0*/  BPT.TRAP 0x1 ;  /* 0x000000040000795c */ /* 0x000fe20000300000 */
.L_x_15:
[----:B------:R-:W-:-:S05]  /*14c0*/  IMAD.U32 R4, RZ, RZ, UR44 ;  /* 0x0000002cff047e24 */ /* 0x000fca000f8e00ff */
[----:B------:R-:W-:Y:S01]  /*14d0*/  ISETP.GE.AND P2, PT, R4, 0x1, PT ;  /* 0x000000010400780c */ /* 0x000fe20003f46270 */
[----:B-1----:R-:W-:-:S12]  /*14e0*/  @P1 BRA `(.L_x_16) ;  /* 0x0000000000081947 */ /* 0x002fd80003800000 */
[----:B------:R-:W1:Y:S02]  /*14f0*/  SYNCS.PHASECHK.TRANS64.TRYWAIT P1, [R3+URZ], R0 ;  /* 0x00000000030075a7 */ /* 0x000e64000802017f */
[----:B-1----:R-:W-:Y:S05]  /*1500*/  @!P1 BRA `(.L_x_17) ;  /* 0x00000068000c9947 */ /* 0x002fea0003800000 */
.L_x_16:
[----:B------:R-:W-:Y:S05]  /*1510*/  WARPSYNC.ALL ;  /* 0x0000000000007948 */ /* 0x000fea0003800000 */
[----:B------:R-:W-:Y:S01]  /*1520*/  UIADD3 UR4, UR46, 0x1c180, URZ ;  /* 0x0001c1802e047890 */ /* 0x000fe2000fffe03f */
[----:B------:R-:W-:Y:S01]  /*1530*/  WARPGROUP.ARRIVE ;  /* 0x00000000000079c5 */ /* 0x000fe20000000000 */
[----:B------:R-:W-:Y:S02]  /*1540*/  ULEA UR5, UR41, UR45, 0xa ;  /* 0x0000002d29057291 */ /* 0x000fe4000f8e503f */
[----:B------:R-:W-:Y:S01]  /*1550*/  USHF.R.U32.HI UR4, URZ, 0x4, UR4 ;  /* 0x000000043f047899 */ /* 0x000fe20008011604 */
[----:B------:R-:W-:Y:S01]  /*1560*/  UMOV UR9, 0x40000040 ;  /* 0x4000004000097882 */ /* 0x000fe20000000000 */
[----:B------:R-:W-:-:S02]  /*1570*/  UMOV UR11, 0x40000040 ;  /* 0x40000040000b7882 */ /* 0x000fc40000000000 */
[----:B------:R-:W-:Y:S01]  /*1580*/  ULOP3.LUT UR4, UR4, 0x3fff, URZ, 0xc0, !UPT ;  /* 0x00003fff04047892 */ /* 0x000fe2000f8ec03f */
[----:B------:R-:W-:-:S03]  /*1590*/  UMOV UR8, UR5 ;  /* 0x0000000500087c82 */ /* 0x000fc60008000000 */
[----:B------:R-:W-:-:S04]  /*15a0*/  ULOP3.LUT UR4, UR4, 0x10000, URZ, 0xfc, !UPT ;  /* 0x0001000004047892 */ /* 0x000fc8000f8efc3f */
[----:B------:R-:W-:-:S07]  /*15b0*/  ULEA UR6, UR41, UR4, 0xa ;  /* 0x0000000429067291 */ /* 0x000fce000f8e503f */
[----:B------:R-:W-:Y:S02]  /*15c0*/  UMOV UR10, UR6 ;  /* 0x00000006000a7c82 */ /* 0x000fe40008000000 */
[----:B------:R-:W-:Y:S01]  /*15d0*/  HGMMA.64x128x16.F32 R24, gdesc[UR8], RZ, !UPT, gsb0 ;  /* 0x01e00000081879f0 */ /* 0x000fe2000c0008ff */
[----:B------:R-:W-:Y:S02]  /*15e0*/  UIADD3 UR8, UR5, 0x2, URZ ;  /* 0x0000000205087890 */ /* 0x000fe4000fffe03f */
[----:B------:R-:W-:Y:S01]  /*15f0*/  UIADD3 UR10, UR6, 0x2, URZ ;  /* 0x00000002060a7890 */ /* 0x000fe2000fffe03f */
[----:B------:R-:W-:Y:S01]  /*1600*/  UMOV UR9, 0x40000040 ;  /* 0x4000004000097882 */ /* 0x000fe20000000000 */
[----:B------:R-:W-:Y:S01]  /*1610*/  UMOV UR11, 0x40000040 ;  /* 0x40000040000b7882 */ /* 0x000fe20000000000 */
[----:B------:R-:W-:Y:S02]  /*1620*/  WARPGROUP.DEPBAR.LE gsb0, 0x0 ;  /* 0x00008000000079c5 */ /* 0x000fe40000010000 */
[----:B------:R-:W-:-:S06]  /*1630*/  WARPGROUP.ARRIVE ;  /* 0x00000000000079c5 */ /* 0x000fcc0000000000 */
[----:B------:R-:W-:Y:S01]  /*1640*/  HGMMA.64x128x16.F32 R24, gdesc[UR8], R24, gsb0 ;  /* 0x01e00000081879f0 */ /* 0x000fe20008000818 */
        /* <DEDUP_REMOVED lines=13> */
[----:B------:R-:W-:Y:S03]  /*1720*/  HGMMA.64x128x16.F32 R24, gdesc[UR8], R24, gsb0 ;  /* 0x01e00000081879f0 */ /* 0x000fe60008000818 */
[----:B------:R-:W-:Y:S02]  /*1730*/  WARPGROUP.DEPBAR.LE gsb0, 0x0 ;  /* 0x00008000000079c5 */ /* 0x000fe40000010000 */
[----:B------:R-:W-:Y:S05]  /*1740*/  @!P2 BRA `(.L_x_18) ;  /* 0x00000004001ca947 */ /* 0x000fea0003800000 */
[----:B------:R-:W-:Y:S01]  /*1750*/  UIADD3 UR5, UR41, 0x1, URZ ;  /* 0x0000000129057890 */ /* 0x000fe2000fffe03f */
[----:B01----:R-:W-:-:S03]  /*1760*/  IMAD.U32 R0, RZ, RZ, UR44 ;  /* 0x0000002cff007e24 */ /* 0x003fc6000f8e00ff */
[----:B------:R-:W-:-:S04]  /*1770*/  UISETP.NE.AND UP0, UPT, UR5, 0x7, UPT ;  /* 0x000000070500788c */ /* 0x000fc8000bf05270 */
[----:B------:R-:W-:Y:S02]  /*1780*/  USEL UR6, URZ, 0x1, UP0 ;  /* 0x000000013f067887 */ /* 0x000fe40008000000 */
[----:B------:R-:W-:Y:S02]  /*1790*/  USEL UR5, UR5, URZ, UP0 ;  /* 0x0000003f05057287 */ /* 0x000fe40008000000 */
[----:B------:R-:W-:-:S06]  /*17a0*/  ULOP3.LUT UR6, UR40, UR6, URZ, 0x3c, !UPT ;  /* 0x0000000628067292 */ /* 0x000fcc000f8e3c3f */
[----:B------:R-:W-:Y:S01]  /*17b0*/  IMAD.U32 R5, RZ, RZ, UR6 ;  /* 0x00000006ff057e24 */ /* 0x000fe2000f8e00ff */
[----:B------:R-:W-:-:S06]  /*17c0*/  UMOV UR6, UR41 ;  /* 0x0000002900067c82 */ /* 0x000fcc0008000000 */
.L_x_25:
[----:B01----:R-:W-:Y:S05]  /*17d0*/  @!P0 BRA `(.L_x_19) ;  /* 0x0000000000048947 */ /* 0x003fea0003800000 */
[----:B------:R-:W-:Y:S01]  /*17e0*/  BPT.TRAP 0x1 ;  /* 0x000000040000795c */ /* 0x000fe20000300000 */
.L_x_19:
[----:B------:R-:W0:Y:S01]  /*17f0*/  S2UR UR8, SR_CgaCtaId ;  /* 0x00000000000879c3 */ /* 0x000e220000008800 */
[----:B------:R-:W-:Y:S01]  /*1800*/  UMOV UR7, 0x400 ;  /* 0x0000040000077882 */ /* 0x000fe20000000000 */
[----:B------:R-:W-:Y:S01]  /*1810*/  SHF.L.U32 R3, R5, 0x1f, RZ ;  /* 0x0000001f05037819 */ /* 0x000fe200000006ff */
[----:B0-----:R-:W-:-:S04]  /*1820*/  ULEA UR13, UR8, UR7, 0x18 ;  /* 0x00000007080d7291 */ /* 0x001fc8000f8ec03f */
[----:B------:R-:W-:-:S09]  /*1830*/  ULEA UR7, UR5, UR13, 0x3 ;  /* 0x0000000d05077291 */ /* 0x000fd2000f8e183f */
[----:B------:R0:W1:Y:S01]  /*1840*/  SYNCS.PHASECHK.TRANS64.TRYWAIT P1, [UR7], R3 ;  /* 0x00000003ff0075a7 */ /* 0x0000620008020147 */
[----:B------:R-:W-:Y:S05]  /*1850*/  @!P0 BRA `(.L_x_20) ;  /* 0x0000000000048947 */ /* 0x000fea0003800000 */
[----:B------:R-:W-:Y:S01]  /*1860*/  BPT.TRAP 0x1 ;  /* 0x000000040000795c */ /* 0x000fe20000300000 */
.L_x_20:
[----:B-1----:R-:W-:Y:S05]  /*1870*/  @P1 BRA `(.L_x_21) ;  /* 0x0000000000081947 */ /* 0x002fea0003800000 */
[----:B------:R-:W1:Y:S02]  /*1880*/  SYNCS.PHASECHK.TRANS64.TRYWAIT P1, [UR7], R3 ;  /* 0x00000003ff0075a7 */ /* 0x000e640008020147 */
[----:B-1----:R-:W-:Y:S05]  /*1890*/  @!P1 BRA `(.L_x_22) ;  /* 0x00000064003c9947 */ /* 0x002fea0003800000 */
.L_x_21:
[----:B------:R-:W-:Y:S01]  /*18a0*/  ULEA UR7, UR5, UR45, 0xa ;  /* 0x0000002d05077291 */ /* 0x000fe2000f8e503f */
[----:B------:R-:W-:Y:S01]  /*18b0*/  WARPGROUP.ARRIVE ;  /* 0x00000000000079c5 */ /* 0x000fe20000000000 */
[----:B------:R-:W-:Y:S01]  /*18c0*/  ULEA UR12, UR5, UR4, 0xa ;  /* 0x00000004050c7291 */ /* 0x000fe2000f8e503f */
[----:B------:R-:W-:Y:S01]  /*18d0*/  UMOV UR9, 0x40000040 ;  /* 0x4000004000097882 */ /* 0x000fe20000000000 */
[----:B------:R-:W-:-:S03]  /*18e0*/  UMOV UR11, 0x40000040 ;  /* 0x40000040000b7882 */ /* 0x000fc60000000000 */
[----:B------:R-:W-:Y:S02]  /*18f0*/  UMOV UR8, UR7 ;  /* 0x0000000700087c82 */ /* 0x000fe40008000000 */
[----:B------:R-:W-:Y:S02]  /*1900*/  UMOV UR10, UR12 ;  /* 0x0000000c000a7c82 */ /* 0x000fe40008000000 */
[----:B------:R-:W-:Y:S01]  /*1910*/  HGMMA.64x128x16.F32 R24, gdesc[UR8], R24, gsb0 ;  /* 0x01e00000081879f0 */ /* 0x000fe20008000818 */
[----:B------:R-:W-:Y:S02]  /*1920*/  UIADD3 UR8, UR7, 0x2, URZ ;  /* 0x0000000207087890 */ /* 0x000fe4000fffe03f */
[----:B------:R-:W-:Y:S01]  /*1930*/  UIADD3 UR10, UR12, 0x2, URZ ;  /* 0x000000020c0a7890 */ /* 0x000fe2000fffe03f */
[----:B------:R-:W-:Y:S01]  /*1940*/  UMOV UR9, 0x40000040 ;  /* 0x4000004000097882 */ /* 0x000fe20000000000 */
[----:B------:R-:W-:Y:S01]  /*1950*/  UMOV UR11, 0x40000040 ;  /* 0x40000040000b7882 */ /* 0x000fe20000000000 */
[----:B------:R-:W-:-:S02]  /*1960*/  WARPGROUP.DEPBAR.LE gsb0, 0x0 ;  /* 0x00008000000079c5 */ /* 0x000fc40000010000 */
        /* <DEDUP_REMOVED lines=18> */
[----:B------:R-:W-:Y:S01]  /*1a90*/  BPT.TRAP 0x1 ;  /* 0x000000040000795c */ /* 0x000fe20000300000 */
.L_x_23:
[----:B------:R-:W-:Y:S01]  /*1aa0*/  ULEA UR7, UR6, UR13, 0x3 ;  /* 0x0000000d06077291 */ /* 0x000fe2000f8e183f */
[----:B------:R-:W-:-:S03]  /*1ab0*/  ISETP.GT.U32.AND P1, PT, R18, 0x1, PT ;  /* 0x000000011200780c */ /* 0x000fc60003f24070 */
[----:B------:R-:W-:-:S04]  /*1ac0*/  UIADD3 UR7, UR7, 0x38, URZ ;  /* 0x0000003807077890 */ /* 0x000fc8000fffe03f */
[----:B------:R-:W-:-:S09]  /*1ad0*/  UPRMT UR7, URZ, 0x654, UR7 ;  /* 0x000006543f077896 */ /* 0x000fd20008000007 */
[----:B------:R-:W-:Y:S01]  /*1ae0*/  SYNCS.ARRIVE.TRANS64.RED.A1T0 RZ, [UR7], RZ ;  /* 0x000000ffffff79a7 */ /* 0x000fe20008100407 */
[----:B------:R-:W-:Y:S05]  /*1af0*/  @P1 BRA `(.L_x_24) ;  /* 0x0000000000041947 */ /* 0x000fea0003800000 */
[----:B------:R-:W-:Y:S01]  /*1b00*/  BPT.TRAP 0x1 ;  /* 0x000000040000795c */ /* 0x000fe20000300000 */
.L_x_24:
[----:B------:R-:W-:Y:S01]  /*1b10*/  UIADD3 UR5, UR5, 0x1, URZ ;  /* 0x0000000105057890 */ /* 0x000fe2000fffe03f */
[C---:B------:R-:W-:Y:S01]  /*1b20*/  ISETP.GT.AND P1, PT, R0.reuse, 0x1, PT ;  /* 0x000000010000780c */ /* 0x040fe20003f24270 */
[----:B------:R-:W-:Y:S01]  /*1b30*/  UIADD3 UR6, UR6, 0x1, URZ ;  /* 0x0000000106067890 */ /* 0x000fe2000fffe03f */
[----:B------:R-:W-:Y:S01]  /*1b40*/  VIADD R0, R0, 0xffffffff ;  /* 0xffffffff00007836 */ /* 0x000fe20000000000 */
[----:B------:R-:W-:Y:S02]  /*1b50*/  UISETP.NE.AND UP0, UPT, UR5, 0x7, UPT ;  /* 0x000000070500788c */ /* 0x000fe4000bf05270 */
[----:B------:R-:W-:Y:S02]  /*1b60*/  UISETP.NE.AND UP1, UPT, UR6, 0x7, UPT ;  /* 0x000000070600788c */ /* 0x000fe4000bf25270 */
[----:B------:R-:W-:Y:S02]  /*1b70*/  USEL UR7, URZ, 0x1, UP0 ;  /* 0x000000013f077887 */ /* 0x000fe40008000000 */
[----:B------:R-:W-:-:S02]  /*1b80*/  USEL UR5, UR5, URZ, UP0 ;  /* 0x0000003f05057287 */ /* 0x000fc40008000000 */
[----:B------:R-:W-:Y:S02]  /*1b90*/  USEL UR6, UR6, URZ, UP1 ;  /* 0x0000003f06067287 */ /* 0x000fe40008800000 */
[----:B------:R-:W-:Y:S01]  /*1ba0*/  LOP3.LUT R5, R5, UR7, RZ, 0x3c, !PT ;  /* 0x0000000705057c12 */ /* 0x000fe2000f8e3cff */
[----:B------:R-:W-:Y:S09]  /*1bb0*/  @P1 BRA `(.L_x_25) ;  /* 0xfffffffc00041947 */ /* 0x000ff2000383ffff */
.L_x_18:
[----:B01----:R-:W0:Y:S02]  /*1bc0*/  LDC R0, c[0x0][0x28c] ;  /* 0x0000a300ff007b82 */ /* 0x003e240000000800 */
[----:B0-----:R-:W-:-:S13]  /*1bd0*/  ISETP.GE.AND P1, PT, R0, 0x1, PT ;  /* 0x000000010000780c */ /* 0x001fda0003f26270 */
[----:B------:R-:W-:Y:S05]  /*1be0*/  @!P1 BRA `(.L_x_26) ;  /* 0x0000000000489947 */ /* 0x000fea0003800000 */
[----:B------:R-:W-:Y:S05]  /*1bf0*/  @!P0 BRA `(.L_x_27) ;  /* 0x0000000000048947 */ /* 0x000fea0003800000 */
[----:B------:R-:W-:Y:S01]  /*1c00*/  BPT.TRAP 0x1 ;  /* 0x000000040000795c */ /* 0x000fe20000300000 */
.L_x_27:
[----:B------:R-:W0:Y:S01]  /*1c10*/  S2UR UR7, SR_CgaCtaId ;  /* 0x00000000000779c3 */ /* 0x000e220000008800 */
[----:B------:R-:W-:Y:S01]  /*1c20*/  UIADD3 UR6, UR44, UR41, URZ ;  /* 0x000000292c067290 */ /* 0x000fe2000fffe03f */
[----:B------:R-:W-:-:S03]  /*1c30*/  ISETP.GT.U32.AND P0, PT, R18, 0x1, PT ;  /* 0x000000011200780c */ /* 0x000fc60003f04070 */
[----:B------:R-:W-:-:S04]  /*1c40*/  UIMAD.WIDE.U32 UR4, UR6, 0x24924925, URZ ;  /* 0x24924925060478a5 */ /* 0x000fc8000f8e003f */
[----:B------:R-:W-:-:S04]  /*1c50*/  UIADD3 UR4, UR6, -UR5, URZ ;  /* 0x8000000506047290 */ /* 0x000fc8000fffe03f */
[----:B------:R-:W-:-:S03]  /*1c60*/  ULEA.HI UR4, UR4, UR5, URZ, 0x1f ;  /* 0x0000000504047291 */ /* 0x000fc6000f8ff83f */
[----:B------:R-:W-:Y:S01]  /*1c70*/  UMOV UR5, 0x400 ;  /* 0x0000040000057882 */ /* 0x000fe20000000000 */
[----:B------:R-:W-:-:S04]  /*1c80*/  USHF.R.U32.HI UR4, URZ, 0x2, UR4 ;  /* 0x000000023f047899 */ /* 0x000fc80008011604 */
[----:B------:R-:W-:Y:S02]  /*1c90*/  UIMAD UR4, UR4, -0x7, UR6 ;  /* 0xfffffff9040478a4 */ /* 0x000fe4000f8e0206 */
[----:B0-----:R-:W-:-:S04]  /*1ca0*/  ULEA UR5, UR7, UR5, 0x18 ;  /* 0x0000000507057291 */ /* 0x001fc8000f8ec03f */
[----:B------:R-:W-:-:S04]  /*1cb0*/  ULEA UR4, UR4, UR5, 0x3 ;  /* 0x0000000504047291 */ /* 0x000fc8000f8e183f */
[----:B------:R-:W-:-:S04]  /*1cc0*/  UIADD3 UR4, UR4, 0x38, URZ ;  /* 0x0000003804047890 */ /* 0x000fc8000fffe03f */
[----:B------:R-:W-:-:S09]  /*1cd0*/  UPRMT UR4, URZ, 0x654, UR4 ;  /* 0x000006543f047896 */ /* 0x000fd20008000004 */
[----:B------:R-:W-:Y:S01]  /*1ce0*/  SYNCS.ARRIVE.TRANS64.RED.A1T0 RZ, [UR4], RZ ;  /* 0x000000ffffff79a7 */ /* 0x000fe20008100404 */
[----:B------:R-:W-:Y:S05]  /*1cf0*/  @P0 BRA `(.L_x_26) ;  /* 0x0000000000040947 */ /* 0x000fea0003800000 */
[----:B------:R-:W-:Y:S01]  /*1d00*/  BPT.TRAP 0x1 ;  /* 0x000000040000795c */ /* 0x000fe20000300000 */
.L_x_26:
[----:B------:R-:W-:Y:S01]  /*1d10*/  UISETP.GE.U32.AND UP1, UPT, UR43, 0x7, UPT ;  /* 0x000000072b00788c */ /* 0x000fe2000bf26070 */
[----:B------:R-:W-:Y:S01]  /*1d20*/  IMAD.SHL.U32 R6, R100, 0x80, RZ ;  /* 0x0000008064067824 */ /* 0x000fe200078e00ff */
[----:B------:R-:W-:Y:S01]  /*1d30*/  UIADD3 UR41, UR43, UR41, URZ ;  /* 0x000000292b297290 */ /* 0x000fe2000fffe03f */
[----:B------:R-:W-:Y:S01]  /*1d40*/  SHF.R.S32.HI R11, RZ, 0x1f, R99 ;  /* 0x0000001fff0b7819 */ /* 0x000fe20000011463 */
[----:B------:R-:W-:Y:S01]  /*1d50*/  ULDC UR10, c[0x0][0x288] ;  /* 0x0000a200000a7ab9 */ /* 0x000fe20000000800 */
[----:B------:R-:W-:Y:S01]  /*1d60*/  IMAD.SHL.U32 R10, R101, 0x80, RZ ;  /* 0x00000080650a7824 */ /* 0x000fe200078e00ff */
[C---:B------:R-:W-:Y:S01]  /*1d70*/  LOP3.LUT R8, R6.reuse, 0x6, R93, 0xf8, !PT ;  /* 0x0000000606087812 */ /* 0x040fe200078ef85d */
[----:B------:R-:W-:Y:S01]  /*1d80*/  UISETP.GT.U32.AND UP0, UPT, UR41, 0x6, UPT ;  /* 0x000000062900788c */ /* 0x000fe2000bf04070 */
[----:B------:R-:W-:Y:S01]  /*1d90*/  ISETP.GE.AND P0, PT, R6, UR10, PT ;  /* 0x0000000a06007c0c */ /* 0x000fe2000bf06270 */
[----:B------:R-:W-:Y:S01]  /*1da0*/  ULDC.64 UR6, c[0x0][0x5d0] ;  /* 0x0001740000067ab9 */ /* 0x000fe20000000a00 */
[----:B------:R-:W-:Y:S01]  /*1db0*/  ULDC UR11, c[0x0][0x284] ;  /* 0x0000a100000b7ab9 */ /* 0x000fe20000000800 */
[----:B------:R-:W-:Y:S01]  /*1dc0*/  @UP1 UIMAD.WIDE.U32 UR4, UR41, 0x24924925, URZ ;  /* 0x24924925290418a5 */ /* 0x000fe2000f8e003f */
[----:B------:R-:W-:Y:S01]  /*1dd0*/  SHF.R.S32.HI R9, RZ, 0x1f, R8 ;  /* 0x0000001fff097819 */ /* 0x000fe20000011408 */
[----:B------:R-:W-:Y:S01]  /*1de0*/  IMAD R0, R11, UR6, RZ ;  /* 0x000000060b007c24 */ /* 0x000fe2000f8e02ff */
[----:B------:R-:W-:Y:S01]  /*1df0*/  UISETP.LT.U32.AND UP0, UPT, UR43, 0x7, UP0 ;  /* 0x000000072b00788c */ /* 0x000fe20008701070 */
[----:B------:R-:W-:Y:S01]  /*1e00*/  ISETP.GE.OR P0, PT, R10, UR11, P0 ;  /* 0x0000000b0a007c0c */ /* 0x000fe20008706670 */
[----:B------:R-:W-:Y:S01]  /*1e10*/  @UP1 UIADD3 UR4, UR41, -UR5, URZ ;  /* 0x8000000529041290 */ /* 0x000fe2000fffe03f */
[C---:B------:R-:W-:Y:S01]  /*1e20*/  IMAD R3, R99.reuse, UR7, R0 ;  /* 0x0000000763037c24 */ /* 0x040fe2000f8e0200 */
[----:B------:R-:W-:Y:S01]  /*1e30*/  ULDC.64 UR8, c[0x0][0x5c8] ;  /* 0x0001720000087ab9 */ /* 0x000fe20000000a00 */
[----:B------:R-:W-:Y:S01]  /*1e40*/  IMAD.WIDE.U32 R4, R99, UR6, R8 ;  /* 0x0000000663047c25 */ /* 0x000fe2000f8e0008 */
[----:B------:R-:W-:-:S02]  /*1e50*/  USEL UR6, URZ, 0x1, !UP0 ;  /* 0x000000013f067887 */ /* 0x000fc4000c000000 */
[----:B------:R-:W-:Y:S01]  /*1e60*/  @UP1 ULEA.HI UR4, UR4, UR5, URZ, 0x1f ;  /* 0x0000000504041291 */ /* 0x000fe2000f8ff83f */
[----:B------:R-:W-:Y:S01]  /*1e70*/  IMAD.WIDE R100, R101, 0x80, R22 ;  /* 0x0000008065647825 */ /* 0x000fe200078e0216 */
[----:B------:R-:W-:Y:S02]  /*1e80*/  ULOP3.LUT UR40, UR40, UR6, URZ, 0x3c, !UPT ;  /* 0x0000000628287292 */ /* 0x000fe4000f8e3c3f */
[----:B------:R-:W-:Y:S01]  /*1e90*/  @UP1 USHF.R.U32.HI UR4, URZ, 0x2, UR4 ;  /* 0x000000023f041899 */ /* 0x000fe20008011604 */
[----:B------:R-:W-:Y:S02]  /*1ea0*/  IMAD.IADD R5, R5, 0x1, R3 ;  /* 0x0000000105057824 */ /* 0x000fe400078e0203 */
[----:B------:R-:W-:Y:S01]  /*1eb0*/  IMAD R3, R101, UR8, RZ ;  /* 0x0000000865037c24 */ /* 0x000fe2000f8e02ff */
[----:B------:R-:W-:Y:S01]  /*1ec0*/  @UP1 ULOP3.LUT UR40, UR40, 0x1, UR4, 0x78, !UPT ;  /* 0x0000000128281892 */ /* 0x000fe2000f8e7804 */
[----:B------:R-:W-:-:S04]  /*1ed0*/  IMAD.WIDE.U32 R102, R100, UR8, R4 ;  /* 0x0000000864667c25 */ /* 0x000fc8000f8e0004 */
[----:B------:R-:W-:Y:S02]  /*1ee0*/  IMAD R7, R100, UR9, R3 ;  /* 0x0000000964077c24 */ /* 0x000fe4000f8e0203 */
[----:B------:R-:W-:Y:S01]  /*1ef0*/  IMAD.MOV.U32 R0, RZ, RZ, -0x1 ;  /* 0xffffffffff007424 */ /* 0x000fe200078e00ff */
[----:B------:R-:W-:Y:S06]  /*1f00*/  @P0 BRA `(.L_x_28) ;  /* 0x00000040001c0947 */ /* 0x000fec0003800000 */
[----:B-----5:R-:W-:Y:S01]  /*1f10*/  FSETP.NEU.AND P0, PT, R88, RZ, PT ;  /* 0x000000ff5800720b */ /* 0x020fe20003f0d000 */
[----:B------:R-:W-:Y:S01]  /*1f20*/  IMAD.IADD R4, R89, 0x1, -R6 ;  /* 0x0000000159047824 */ /* 0x000fe200078e0a06 */
[----:B------:R-:W-:Y:S01]  /*1f30*/  BSSY B0, `(.L_x_28) ;  /* 0x0000404000007945 */ /* 0x000fe20003800000 */
[----:B------:R-:W-:Y:S02]  /*1f40*/  IMAD.IADD R3, R97, 0x1, -R10 ;  /* 0x0000000161037824 */ /* 0x000fe400078e0a0a */
[----:B------:R-:W-:Y:S01]  /*1f50*/  IMAD.IADD R113, R103, 0x1, R7 ;  /* 0x0000000167717824 */ /* 0x000fe200078e0207 */
[----:B------:R-:W-:-:S04]  /*1f60*/  ISETP.GT.AND P2, PT, R4, RZ, PT ;  /* 0x000000ff0400720c */ /* 0x000fc80003f44270 */
[----:B------:R-:W-:-:S03]  /*1f70*/  ISETP.GT.AND P1, PT, R3, RZ, P2 ;  /* 0x000000ff0300720c */ /* 0x000fc60001724270 */
[----:B------:R-:W-:Y:S10]  /*1f80*/  @!P0 BRA `(.L_x_29) ;  /* 0x0000002c00288947 */ /* 0x000ff40003800000 */
[----:B------:R-:W0:Y:S01]  /*1f90*/  LDC.64 R106, c[0x0][0x5b8] ;  /* 0x00016e00ff6a7b82 */ /* 0x000e220000000a00 */
[----:B------:R-:W-:-:S07]  /*1fa0*/  ULDC.64 UR4, c[0x0][0x5c0] ;  /* 0x0001700000047ab9 */ /* 0x000fce0000000a00 */
[----:B------:R-:W1:Y:S08]  /*1fb0*/  LDC.64 R108, c[0x0][0x5b0] ;  /* 0x00016c00ff6c7b82 */ /* 0x000e700000000a00 */
[----:B------:R-:W2:Y:S01]  /*1fc0*/  LDC.64 R110, c[0x0][0x5a8] ;  /* 0x00016a00ff6e7b82 */ /* 0x000ea20000000a00 */
[-C--:B0-----:R-:W-:Y:S02]  /*1fd0*/  IMAD R6, R11, R106.reuse, RZ ;  /* 0x0000006a0b067224 */ /* 0x081fe400078e02ff */
[----:B------:R-:W-:-:S04]  /*1fe0*/  IMAD.WIDE.U32 R104, R99, R106, R8 ;  /* 0x0000006a63687225 */ /* 0x000fc800078e0008 */
[----:B------:R-:W-:Y:S02]  /*1ff0*/  IMAD R103, R99, R107, R6 ;  /* 0x0000006b63677224 */ /* 0x000fe400078e0206 */
[-C--:B-1----:R-:W-:Y:S02]  /*2000*/  IMAD R5, R101, R108.reuse, RZ ;  /* 0x0000006c65057224 */ /* 0x082fe400078e02ff */
[----:B------:R-:W-:Y:S02]  /*2010*/  IMAD.IADD R13, R105, 0x1, R103 ;  /* 0x00000001690d7824 */ /* 0x000fe400078e0267 */
[----:B------:R-:W-:Y:S02]  /*2020*/  IMAD.MOV.U32 R12, RZ, RZ, R104 ;  /* 0x000000ffff0c7224 */ /* 0x000fe400078e0068 */
[C---:B------:R-:W-:Y:S02]  /*2030*/  IMAD R107, R100.reuse, R109, R5 ;  /* 0x0000006d646b7224 */ /* 0x040fe400078e0205 */
[----:B------:R-:W-:-:S04]  /*2040*/  IMAD.WIDE.U32 R6, R100, R108, R12 ;  /* 0x0000006c64067225 */ /* 0x000fc800078e000c */
[----:B------:R-:W-:Y:S01]  /*2050*/  IMAD.IADD R5, R7, 0x1, R107 ;  /* 0x0000000107057824 */ /* 0x000fe200078e026b */
[----:B--2---:R-:W-:-:S04]  /*2060*/  LEA R14, P0, R6, R110, 0x1 ;  /* 0x0000006e060e7211 */ /* 0x004fc800078008ff */
[----:B------:R-:W-:-:S05]  /*2070*/  LEA.HI.X R15, R6, R111, R5, 0x1, P0 ;  /* 0x0000006f060f7211 */ /* 0x000fca00000f0c05 */
[----:B------:R0:W2:Y:S01]  /*2080*/  @P1 LDG.E.LTC128B.U16 R5, desc[UR38][R14.64] ;  /* 0x000000260e051981 */ /* 0x0000a2000c1e1520 */
[----:B------:R-:W-:Y:S01]  /*2090*/  LEA R10, P0, R102, UR4, 0x1 ;  /* 0x00000004660a7c11 */ /* 0x000fe2000f8008ff */
[----:B------:R-:W-:Y:S01]  /*20a0*/  IMAD.WIDE.U32 R6, R100, R108, R8 ;  /* 0x0000006c64067225 */ /* 0x000fe200078e0008 */
[----:B------:R-:W-:Y:S03]  /*20b0*/  BSSY B1, `(.L_x_30) ;  /* 0x0000012000017945 */ /* 0x000fe60003800000 */
[----:B------:R-:W-:Y:S02]  /*20c0*/  IMAD.IADD R7, R107, 0x1, R7 ;  /* 0x000000016b077824 */ /* 0x000fe400078e0207 */
[----:B------:R-:W-:Y:S01]  /*20d0*/  IMAD.WIDE.U32 R20, R99, R106, R6 ;  /* 0x0000006a63147225 */ /* 0x000fe200078e0006 */
[----:B0-----:R-:W-:-:S03]  /*20e0*/  SHF.L.U64.HI R15, R108, 0x3, R109 ;  /* 0x000000036c0f7819 */ /* 0x001fc6000001026d */
[----:B------:R-:W-:Y:S01]  /*20f0*/  IMAD.IADD R7, R103, 0x1, R21 ;  /* 0x0000000167077824 */ /* 0x000fe200078e0215 */
[----:B------:R-:W-:Y:S01]  /*2100*/  LEA R6, P4, R20, R110, 0x1 ;  /* 0x0000006e14067211 */ /* 0x000fe200078808ff */
[----:B------:R-:W-:-:S03]  /*2110*/  IMAD.SHL.U32 R14, R108, 0x8, RZ ;  /* 0x000000086c0e7824 */ /* 0x000fc600078e00ff */
[----:B------:R-:W-:Y:S01]  /*2120*/  LEA.HI.X R7, R20, R111, R7, 0x1, P4 ;  /* 0x0000006f14077211 */ /* 0x000fe200020f0c07 */
[----:B--2---:R-:W-:-:S05]  /*2130*/  HADD2.F32 R11, -RZ, R5.H0_H0 ;  /* 0x20000005ff0b7230 */ /* 0x004fca0000004100 */
[----:B------:R-:W-:-:S04]  /*2140*/  FMUL R11, R11, R88 ;  /* 0x000000580b0b7220 */ /* 0x000fc80000400000 */
[----:B------:R-:W-:Y:S01]  /*2150*/  FFMA R24, R24, R19, R11 ;  /* 0x0000001318187223 */ /* 0x000fe2000000000b */
[----:B------:R-:W-:Y:S02]  /*2160*/  LEA.HI.X R11, R102, UR5, R113, 0x1, P0 ;  /* 0x00000005660b7c11 */ /* 0x000fe400080f0c71 */
[----:B------:R-:W-:Y:S02]  /*2170*/  ISETP.GT.AND P0, PT, R4, 0x1, PT ;  /* 0x000000010400780c */ /* 0x000fe40003f04270 */
[----:B------:R-:W-:Y:S02]  /*2180*/  F2FP.F16.F32.PACK_AB R24, RZ, R24 ;  /* 0x00000018ff18723e */ /* 0x000fe400000000ff */
[----:B------:R-:W-:-:S03]  /*2190*/  ISETP.GT.AND P3, PT, R3, RZ, P0 ;  /* 0x000000ff0300720c */ /* 0x000fc60000764270 */
[----:B------:R0:W-:Y:S10]  /*21a0*/  @P1 STG.E.U16 desc[UR38][R10.64], R24 ;  /* 0x000000180a001986 */ /* 0x0001f4000c101526 */
[----:B------:R-:W-:Y:S05]  /*21b0*/  @!P3 BRA `(.L_x_31) ;  /* 0x000000000004b947 */ /* 0x000fea0003800000 */
[----:B------:R1:W5:Y:S02]  /*21c0*/  LDG.E.LTC128B.U16 R5, desc[UR38][R6.64+0x2] ;  /* 0x0000022606057981 */ /* 0x000364000c1e1520 */
.L_x_31:
[----:B------:R-:W-:Y:S05]  /*21d0*/  BSYNC B1 ;  /* 0x0000000000017941 */ /* 0x000fea0003800000 */
.L_x_30:
[----:B-----5:R-:W-:Y:S01]  /*21e0*/  HADD2.F32 R101, -RZ, R5.H0_H0 ;  /* 0x20000005ff657230 */ /* 0x020fe20000004100 */
[----:B------:R-:W-:Y:S01]  /*21f0*/  ISETP.GT.AND P2, PT, R3, 0x8, P2 ;  /* 0x000000080300780c */ /* 0x000fe20001744270 */
[----:B------:R-:W-:Y:S01]  /*2200*/  IMAD.WIDE.U32 R20, R100, R108, R14 ;  /* 0x0000006c64147225 */ /* 0x000fe200078e000e */
[----:B0-----:R-:W-:-:S03]  /*2210*/  PRMT R24, R5, 0x7610, R24 ;  /* 0x0000761005187816 */ /* 0x001fc60000000018 */
[----:B------:R-:W-:Y:S01]  /*2220*/  FMUL R12, R101, R88 ;  /* 0x00000058650c7220 */ /* 0x000fe20000400000 */
[----:B------:R-:W-:Y:S01]  /*2230*/  IMAD.IADD R107, R107, 0x1, R21 ;  /* 0x000000016b6b7824 */ /* 0x000fe200078e0215 */
[----:B------:R-:W-:Y:S02]  /*2240*/  IADD3 R104, P1, R104, R20, RZ ;  /* 0x0000001468687210 */ /* 0x000fe40007f3e0ff */
[----:B------:R-:W-:-:S03]  /*2250*/  FFMA R12, R25, R19, R12 ;  /* 0x00000013190c7223 */ /* 0x000fc6000000000c */
[----:B------:R-:W-:Y:S01]  /*2260*/  IMAD.X R13, R107, 0x1, R13, P1 ;  /* 0x000000016b0d7824 */ /* 0x000fe200008e060d */
[C---:B------:R-:W-:Y:S02]  /*2270*/  LEA R14, P1, R104.reuse, R110, 0x1 ;  /* 0x0000006e680e7211 */ /* 0x040fe400078208ff */
[----:B------:R-:W-:Y:S02]  /*2280*/  F2FP.F16.F32.PACK_AB R12, RZ, R12 ;  /* 0x0000000cff0c723e */ /* 0x000fe400000000ff */
[----:B------:R-:W-:Y:S02]  /*2290*/  LEA.HI.X R15, R104, R111, R13, 0x1, P1 ;  /* 0x0000006f680f7211 */ /* 0x000fe400008f0c0d */
[----:B------:R-:W-:-:S05]  /*22a0*/  PRMT R21, R12, 0x7610, R21 ;  /* 0x000076100c157816 */ /* 0x000fca0000000015 */
[----:B------:R0:W-:Y:S04]  /*22b0*/  @P3 STG.E.U16 desc[UR38][R10.64+0x2], R21 ;  /* 0x000002150a003986 */ /* 0x0001e8000c101526 */
[----:B------:R-:W2:Y:S01]  /*22c0*/  @P2 LDG.E.LTC128B.U16 R24, desc[UR38][R14.64] ;  /* 0x000000260e182981 */ /* 0x000ea2000c1e1520 */
[----:B------:R-:W-:Y:S01]  /*22d0*/  IADD3 R20, P1, R8, R20, RZ ;  /* 0x0000001408147210 */ /* 0x000fe20007f3e0ff */
[----:B------:R-:W-:Y:S01]  /*22e0*/  BSSY B1, `(.L_x_32) ;  /* 0x0000011000017945 */ /* 0x000fe20003800000 */
[C---:B------:R-:W-:Y:S02]  /*22f0*/  SHF.L.U64.HI R13, R92.reuse, 0x1, R91 ;  /* 0x000000015c0d7819 */ /* 0x040fe4000001025b */
[----:B------:R-:W-:Y:S01]  /*2300*/  ISETP.GT.AND P0, PT, R3, 0x8, P0 ;  /* 0x000000080300780c */ /* 0x000fe20000704270 */
[----:B0-----:R-:W-:Y:S01]  /*2310*/  IMAD.X R21, R9, 0x1, R107, P1 ;  /* 0x0000000109157824 */ /* 0x001fe200008e066b */
[----:B------:R-:W-:Y:S01]  /*2320*/  LEA R12, P1, R92, R10, 0x1 ;  /* 0x0000000a5c0c7211 */ /* 0x000fe200078208ff */
[----:B------:R-:W-:-:S04]  /*2330*/  IMAD.WIDE.U32 R20, R99, R106, R20 ;  /* 0x0000006a63147225 */ /* 0x000fc800078e0014 */
[----:B------:R-:W-:Y:S01]  /*2340*/  IMAD.X R13, R13, 0x1, R11, P1 ;  /* 0x000000010d0d7824 */ /* 0x000fe200008e060b */
[----:B------:R-:W-:Y:S01]  /*2350*/  LEA R8, P3, R20, R110, 0x1 ;  /* 0x0000006e14087211 */ /* 0x000fe200078608ff */
[----:B------:R-:W-:-:S05]  /*2360*/  IMAD.IADD R9, R103, 0x1, R21 ;  /* 0x0000000167097824 */ /* 0x000fca00078e0215 */
[----:B------:R-:W-:Y:S01]  /*2370*/  LEA.HI.X R9, R20, R111, R9, 0x1, P3 ;  /* 0x0000006f14097211 */ /* 0x000fe200018f0c09 */
[----:B--2---:R-:W-:-:S05]  /*2380*/  HADD2.F32 R5, -RZ, R24.H0_H0 ;  /* 0x20000018ff057230 */ /* 0x004fca0000004100 */
[----:B------:R-:W-:-:S04]  /*2390*/  FMUL R5, R5, R88 ;  /* 0x0000005805057220 */ /* 0x000fc80000400000 */
[----:B------:R-:W-:-:S05]  /*23a0*/  FFMA R5, R26, R19, R5 ;  /* 0x000000131a057223 */ /* 0x000fca0000000005 */
[----:B------:R-:W-:-:S05]  /*23b0*/  F2FP.F16.F32.PACK_AB R5, RZ, R5 ;  /* 0x00000005ff05723e */ /* 0x000fca00000000ff */
[----:B------:R0:W-:Y:S01]  /*23c0*/  @P2 STG.E.U16 desc[UR38][R12.64], R5 ;  /* 0x000000050c002986 */ /* 0x0001e2000c101526 */
[----:B------:R-:W-:Y:S05]  /*23d0*/  @!P0 BRA `(.L_x_33) ;  /* 0x0000000000048947 */ /* 0x000fea0003800000 */
[----:B------:R2:W5:Y:S02]  /*23e0*/  LDG.E.LTC128B.U16 R24, desc[UR38][R8.64+0x2] ;  /* 0x0000022608187981 */ /* 0x000564000c1e1520 */
.L_x_33:
[----:B------:R-:W-:Y:S05]  /*23f0*/  BSYNC B1 ;  /* 0x0000000000017941 */ /* 0x000fea0003800000 */
.L_x_32:
[----:B0----5:R-:W-:Y:S01]  /*2400*/  HADD2.F32 R5, -RZ, R24.H0_H0 ;  /* 0x20000018ff057230 */ /* 0x021fe20000004100 */
[----:B------:R-:W-:Y:S01]  /*2410*/  ISETP.GT.AND P1, PT, R4, 0x8, PT ;  /* 0x000000080400780c */ /* 0x000fe20003f24270 */
[----:B------:R-:W-:Y:S03]  /*2420*/  BSSY B1, `(.L_x_34) ;  /* 0x0000008000017945 */ /* 0x000fe60003800000 */
[----:B------:R-:W-:Y:S01]  /*2430*/  FMUL R14, R5, R88 ;  /* 0x00000058050e7220 */ /* 0x000fe20000400000 */
[----:B------:R-:W-:-:S03]  /*2440*/  ISETP.GT.AND P2, PT, R3, RZ, P1 ;  /* 0x000000ff0300720c */ /* 0x000fc60000f44270 */
[----:B------:R-:W-:-:S05]  /*2450*/  FFMA R14, R27, R19, R14 ;  /* 0x000000131b0e7223 */ /* 0x000fca000000000e */
[----:B------:R-:W-:-:S05]  /*2460*/  F2FP.F16.F32.PACK_AB R14, RZ, R14 ;  /* 0x0000000eff0e723e */ /* 0x000fca00000000ff */
[----:B------:R0:W-:Y:S01]  /*2470*/  @P0 STG.E.U16 desc[UR38][R12.64+0x2], R14 ;  /* 0x0000020e0c000986 */ /* 0x0001e2000c101526 */
[----:B------:R-:W-:Y:S05]  /*2480*/  @!P2 BRA `(.L_x_35) ;  /* 0x000000000004a947 */ /* 0x000fea0003800000 */
[----:B------:R3:W5:Y:S02]  /*2490*/  LDG.E.LTC128B.U16 R24, desc[UR38][R6.64+0x10] ;  /* 0x0000102606187981 */ /* 0x000764000c1e1520 */
.L_x_35:
[----:B------:R-:W-:Y:S05]  /*24a0*/  BSYNC B1 ;  /* 0x0000000000017941 */ /* 0x000fea0003800000 */
.L_x_34:
[----:B-----5:R-:W-:Y:S01]  /*24b0*/  HADD2.F32 R5, -RZ, R24.H0_H0 ;  /* 0x20000018ff057230 */ /* 0x020fe20000004100 */
        /* <DEDUP_REMOVED lines=9> */
.L_x_37:
[----:B------:R-:W-:Y:S05]  /*2550*/  BSYNC B1 ;  /* 0x0000000000017941 */ /* 0x000fea0003800000 */
.L_x_36:
[----:B----45:R-:W-:Y:S01]  /*2560*/  HADD2.F32 R5, -RZ, R24.H0_H0 ;  /* 0x20000018ff057230 */ /* 0x030fe20000004100 */
[----:B------:R-:W-:Y:S01]  /*2570*/  ISETP.GT.AND P1, PT, R3, 0x8, P1 ;  /* 0x000000080300780c */ /* 0x000fe20000f24270 */
[----:B------:R-:W-:Y:S03]  /*2580*/  BSSY B1, `(.L_x_38) ;  /* 0x0000007000017945 */ /* 0x000fe60003800000 */
[----:B0-----:R-:W-:-:S04]  /*2590*/  FMUL R14, R5, R88 ;  /* 0x00000058050e7220 */ /* 0x001fc80000400000 */
[----:B------:R-:W-:-:S05]  /*25a0*/  FFMA R14, R29, R19, R14 ;  /* 0x000000131d0e7223 */ /* 0x000fca000000000e */
[----:B------:R-:W-:-:S05]  /*25b0*/  F2FP.F16.F32.PACK_AB R14, RZ, R14 ;  /* 0x0000000eff0e723e */ /* 0x000fca00000000ff */
[----:B------:R0:W-:Y:S01]  /*25c0*/  @P3 STG.E.U16 desc[UR38][R10.64+0x12], R14 ;  /* 0x0000120e0a003986 */ /* 0x0001e2000c101526 */
[----:B------:R-:W-:Y:S05]  /*25d0*/  @!P1 BRA `(.L_x_39) ;  /* 0x0000000000049947 */ /* 0x000fea0003800000 */
[----:B------:R4:W5:Y:S02]  /*25e0*/  LDG.E.LTC128B.U16 R24, desc[UR38][R8.64+0x10] ;  /* 0x0000102608187981 */ /* 0x000964000c1e1520 */
.L_x_39:
[----:B------:R-:W-:Y:S05]  /*25f0*/  BSYNC B1 ;  /* 0x0000000000017941 */ /* 0x000fea0003800000 */
.L_x_38:
[----:B-----5:R-:W-:Y:S01]  /*2600*/  HADD2.F32 R5, -RZ, R24.H0_H0 ;  /* 0x20000018ff057230 */ /* 0x020fe20000004100 */
[----:B------:R-:W-:Y:S01]  /*2610*/  ISETP.GT.AND P0, PT, R3, 0x8, P0 ;  /* 0x000000080300780c */ /* 0x000fe20000704270 */
[----:B------:R-:W-:Y:S03]  /*2620*/  BSSY B1, `(.L_x_40) ;  /* 0x0000007000017945 */ /* 0x000fe60003800000 */
[----:B------:R-:W-:-:S04]  /*2630*/  FMUL R5, R5, R88 ;  /* 0x0000005805057220 */ /* 0x000fc80000400000 */
[----:B------:R-:W-:-:S05]  /*2640*/  FFMA R5, R30, R19, R5 ;  /* 0x000000131e057223 */ /* 0x000fca0000000005 */
[----:B------:R-:W-:-:S05]  /*2650*/  F2FP.F16.F32.PACK_AB R5, RZ, R5 ;  /* 0x00000005ff05723e */ /* 0x000fca00000000ff */
[----:B------:R0:W-:Y:S01]  /*2660*/  @P1 STG.E.U16 desc[UR38][R12.64+0x10], R5 ;  /* 0x000010050c001986 */ /* 0x0001e2000c101526 */
[----:B------:R-:W-:Y:S05]  /*2670*/  @!P0 BRA `(.L_x_41) ;  /* 0x0000000000048947 */ /* 0x000fea0003800000 */
[----:B------:R0:W5:Y:S02]  /*2680*/  LDG.E.LTC128B.U16 R24, desc[UR38][R8.64+0x12] ;  /* 0x0000122608187981 */ /* 0x000164000c1e1520 */
.L_x_41:
[----:B------:R-:W-:Y:S05]  /*2690*/  BSYNC B1 ;  /* 0x0000000000017941 */ /* 0x000fea0003800000 */
.L_x_40:
        /* <DEDUP_REMOVED lines=10> */
.L_x_43:
[----:B------:R-:W-:Y:S05]  /*2740*/  BSYNC B1 ;  /* 0x0000000000017941 */ /* 0x000fea0003800000 */
.L_x_42:
        /* <DEDUP_REMOVED lines=10> */
.L_x_45:
[----:B------:R-:W-:Y:S05]  /*27f0*/  BSYNC B1 ;  /* 0x0000000000017941 */ /* 0x000fea0003800000 */
.L_x_44:
[----:B0----5:R-:W-:Y:S01]  /*2800*/  HADD2.F32 R5, -RZ, R24.H0_H0 ;  /* 0x20000018ff057230 */ /* 0x021fe20000004100 */
        /* <DEDUP_REMOVED lines=8> */
.L_x_47:
[----:B------:R-:W-:Y:S05]  /*2890*/  BSYNC B1 ;  /* 0x0000000000017941 */ /* 0x000fea0003800000 */
.L_x_46:
        /* <DEDUP_REMOVED lines=9> */
.L_x_49:
[----:B------:R-:W-:Y:S05]  /*2930*/  BSYNC B1 ;  /* 0x0000000000017941 */ /* 0x000fea0003800000 */
.L_x_48:
        /* <DEDUP_REMOVED lines=10> */
.L_x_51:
[----:B------:R-:W-:Y:S05]  /*29e0*/  BSYNC B1 ;  /* 0x0000000000017941 */ /* 0x000fea0003800000 */
.L_x_50:
        /* <DEDUP_REMOVED lines=10> */
.L_x_53:
[----:B------:R-:W-:Y:S05]  /*2a90*/  BSYNC B1 ;  /* 0x0000000000017941 */ /* 0x000fea0003800000 */
.L_x_52:
        /* <DEDUP_REMOVED lines=9> */
.L_x_55:
[----:B------:R-:W-:Y:S05]  /*2b30*/  BSYNC B1 ;  /* 0x0000000000017941 */ /* 0x000fea0003800000 */
.L_x_54:
        /* <DEDUP_REMOVED lines=9> */
.L_x_57:
[----:B------:R-:W-:Y:S05]  /*2bd0*/  BSYNC B1 ;  /* 0x0000000000017941 */ /* 0x000fea0003800000 */
.L_x_56:
        /* <DEDUP_REMOVED lines=10> */
.L_x_59:
[----:B------:R-:W-:Y:S05]  /*2c80*/  BSYNC B1 ;  /* 0x0000000000017941 */ /* 0x000fea0003800000 */
.L_x_58:
        /* <DEDUP_REMOVED lines=10> */
.L_x_61:
[----:B------:R-:W-:Y:S05]  /*2d30*/  BSYNC B1 ;  /* 0x0000000000017941 */ /* 0x000fea0003800000 */
.L_x_60:
        /* <DEDUP_REMOVED lines=9> */
.L_x_63:
[----:B------:R-:W-:Y:S05]  /*2dd0*/  BSYNC B1 ;  /* 0x0000000000017941 */ /* 0x000fea0003800000 */
.L_x_62:
        /* <DEDUP_REMOVED lines=9> */
.L_x_65:
[----:B------:R-:W-:Y:S05]  /*2e70*/  BSYNC B1 ;  /* 0x0000000000017941 */ /* 0x000fea0003800000 */
.L_x_64:
        /* <DEDUP_REMOVED lines=10> */
.L_x_67:
[----:B------:R-:W-:Y:S05]  /*2f20*/  BSYNC B1 ;  /* 0x0000000000017941 */ /* 0x000fea0003800000 */
.L_x_66:
        /* <DEDUP_REMOVED lines=10> */
.L_x_69:
[----:B------:R-:W-:Y:S05]  /*2fd0*/  BSYNC B1 ;  /* 0x0000000000017941 */ /* 0x000fea0003800000 */
.L_x_68:
        /* <DEDUP_REMOVED lines=9> */
.L_x_71:
[----:B------:R-:W-:Y:S05]  /*3070*/  BSYNC B1 ;  /* 0x0000000000017941 */ /* 0x000fea0003800000 */
.L_x_70:
        /* <DEDUP_REMOVED lines=9> */
.L_x_73:
[----:B------:R-:W-:Y:S05]  /*3110*/  BSYNC B1 ;  /* 0x0000000000017941 */ /* 0x000fea0003800000 */
.L_x_72:
        /* <DEDUP_REMOVED lines=10> */
.L_x_75:
[----:B------:R-:W-:Y:S05]  /*31c0*/  BSYNC B1 ;  /* 0x0000000000017941 */ /* 0x000fea0003800000 */
.L_x_74:
        /* <DEDUP_REMOVED lines=10> */
.L_x_77:
[----:B------:R-:W-:Y:S05]  /*3270*/  BSYNC B1 ;  /* 0x0000000000017941 */ /* 0x000fea0003800000 */
.L_x_76:
        /* <DEDUP_REMOVED lines=9> */
.L_x_79:
[----:B------:R-:W-:Y:S05]  /*3310*/  BSYNC B1 ;  /* 0x0000000000017941 */ /* 0x000fea0003800000 */
.L_x_78:
        /* <DEDUP_REMOVED lines=9> */
.L_x_81:
[----:B------:R-:W-:Y:S05]  /*33b0*/  BSYNC B1 ;  /* 0x0000000000017941 */ /* 0x000fea0003800000 */
.L_x_80:
        /* <DEDUP_REMOVED lines=10> */
.L_x_83:
[----:B------:R-:W-:Y:S05]  /*3460*/  BSYNC B1 ;  /* 0x0000000000017941 */ /* 0x000fea0003800000 */
.L_x_82:
        /* <DEDUP_REMOVED lines=10> */
.L_x_85:
[----:B------:R-:W-:Y:S05]  /*3510*/  BSYNC B1 ;  /* 0x0000000000017941 */ /* 0x000fea0003800000 */
.L_x_84:
        /* <DEDUP_REMOVED lines=9> */
.L_x_87:
[----:B------:R-:W-:Y:S05]  /*35b0*/  BSYNC B1 ;  /* 0x0000000000017941 */ /* 0x000fea0003800000 */
.L_x_86:
        /* <DEDUP_REMOVED lines=9> */
.L_x_89:
[----:B------:R-:W-:Y:S05]  /*3650*/  BSYNC B1 ;  /* 0x0000000000017941 */ /* 0x000fea0003800000 */
.L_x_88:
        /* <DEDUP_REMOVED lines=10> */
.L_x_91:
[----:B------:R-:W-:Y:S05]  /*3700*/  BSYNC B1 ;  /* 0x0000000000017941 */ /* 0x000fea0003800000 */
.L_x_90:
        /* <DEDUP_REMOVED lines=10> */
.L_x_93:
[----:B------:R-:W-:Y:S05]  /*37b0*/  BSYNC B1 ;  /* 0x0000000000017941 */ /* 0x000fea0003800000 */
.L_x_92:
        /* <DEDUP_REMOVED lines=9> */
.L_x_95:
[----:B------:R-:W-:Y:S05]  /*3850*/  BSYNC B1 ;  /* 0x0000000000017941 */ /* 0x000fea0003800000 */
.L_x_94:
        /* <DEDUP_REMOVED lines=9> */
.L_x_97:
[----:B------:R-:W-:Y:S05]  /*38f0*/  BSYNC B1 ;  /* 0x0000000000017941 */ /* 0x000fea0003800000 */
.L_x_96:
        /* <DEDUP_REMOVED lines=10> */
.L_x_99:
[----:B------:R-:W-:Y:S05]  /*39a0*/  BSYNC B1 ;  /* 0x0000000000017941 */ /* 0x000fea0003800000 */
.L_x_98:
        /* <DEDUP_REMOVED lines=10> */
.L_x_101:
[----:B------:R-:W-:Y:S05]  /*3a50*/  BSYNC B1 ;  /* 0x0000000000017941 */ /* 0x000fea0003800000 */
.L_x_100:
        /* <DEDUP_REMOVED lines=9> */
.L_x_103:
[----:B------:R-:W-:Y:S05]  /*3af0*/  BSYNC B1 ;  /* 0x0000000000017941 */ /* 0x000fea0003800000 */
.L_x_102:
        /* <DEDUP_REMOVED lines=9> */
.L_x_105:
[----:B------:R-:W-:Y:S05]  /*3b90*/  BSYNC B1 ;  /* 0x0000000000017941 */ /* 0x000fea0003800000 */
.L_x_104:
        /* <DEDUP_REMOVED lines=10> */
.L_x_107:
[----:B------:R-:W-:Y:S05]  /*3c40*/  BSYNC B1 ;  /* 0x0000000000017941 */ /* 0x000fea0003800000 */
.L_x_106:
        /* <DEDUP_REMOVED lines=10> */
.L_x_109:
[----:B------:R-:W-:Y:S05]  /*3cf0*/  BSYNC B1 ;  /* 0x0000000000017941 */ /* 0x000fea0003800000 */
.L_x_108:
        /* <DEDUP_REMOVED lines=9> */
.L_x_111:
[----:B------:R-:W-:Y:S05]  /*3d90*/  BSYNC B1 ;  /* 0x0000000000017941 */ /* 0x000fea0003800000 */
.L_x_110:
        /* <DEDUP_REMOVED lines=9> */
.L_x_113:
[----:B------:R-:W-:Y:S05]  /*3e30*/  BSYNC B1 ;  /* 0x0000000000017941 */ /* 0x000fea0003800000 */
.L_x_112:
        /* <DEDUP_REMOVED lines=10> */
.L_x_115:
[----:B------:R-:W-:Y:S05]  /*3ee0*/  BSYNC B1 ;  /* 0x0000000000017941 */ /* 0x000fea0003800000 */
.L_x_114:
        /* <DEDUP_REMOVED lines=10> */
.L_x_117:
[----:B------:R-:W-:Y:S05]  /*3f90*/  BSYNC B1 ;  /* 0x0000000000017941 */ /* 0x000fea0003800000 */
.L_x_116:
        /* <DEDUP_REMOVED lines=9> */
.L_x_119:
[----:B------:R-:W-:Y:S05]  /*4030*/  BSYNC B1 ;  /* 0x0000000000017941 */ /* 0x000fea0003800000 */
.L_x_118:
        /* <DEDUP_REMOVED lines=9> */
.L_x_121:
[----:B------:R-:W-:Y:S05]  /*40d0*/  BSYNC B1 ;  /* 0x0000000000017941 */ /* 0x000fea0003800000 */
.L_x_120:
        /* <DEDUP_REMOVED lines=10> */
.L_x_123:
[----:B------:R-:W-:Y:S05]  /*4180*/  BSYNC B1 ;  /* 0x0000000000017941 */ /* 0x000fea0003800000 */
.L_x_122:
        /* <DEDUP_REMOVED lines=10> */
.L_x_125:
[----:B------:R-:W-:Y:S05]  /*4230*/  BSYNC B1 ;  /* 0x0000000000017941 */ /* 0x000fea0003800000 */
.L_x_124:
        /* <DEDUP_REMOVED lines=9> */
.L_x_127:
[----:B------:R-:W-:Y:S05]  /*42d0*/  BSYNC B1 ;  /* 0x0000000000017941 */ /* 0x000fea0003800000 */
.L_x_126:
        /* <DEDUP_REMOVED lines=9> */
.L_x_129:
[----:B------:R-:W-:Y:S05]  /*4370*/  BSYNC B1 ;  /* 0x0000000000017941 */ /* 0x000fea0003800000 */
.L_x_128:
        /* <DEDUP_REMOVED lines=10> */
.L_x_131:
[----:B------:R-:W-:Y:S05]  /*4420*/  BSYNC B1 ;  /* 0x0000000000017941 */ /* 0x000fea0003800000 */
.L_x_130:
        /* <DEDUP_REMOVED lines=10> */
.L_x_133:
[----:B------:R-:W-:Y:S05]  /*44d0*/  BSYNC B1 ;  /* 0x0000000000017941 */ /* 0x000fea0003800000 */
.L_x_132:
        /* <DEDUP_REMOVED lines=9> */
.L_x_135:
[----:B------:R-:W-:Y:S05]  /*4570*/  BSYNC B1 ;  /* 0x0000000000017941 */ /* 0x000fea0003800000 */
.L_x_134:
        /* <DEDUP_REMOVED lines=9> */
.L_x_137:
[----:B------:R-:W-:Y:S05]  /*4610*/  BSYNC B1 ;  /* 0x0000000000017941 */ /* 0x000fea0003800000 */
.L_x_136:
        /* <DEDUP_REMOVED lines=10> */
.L_x_139:
[----:B------:R-:W-:Y:S05]  /*46c0*/  BSYNC B1 ;  /* 0x0000000000017941 */ /* 0x000fea0003800000 */
.L_x_138:
        /* <DEDUP_REMOVED lines=10> */
.L_x_141:
[----:B------:R-:W-:Y:S05]  /*4770*/  BSYNC B1 ;  /* 0x0000000000017941 */ /* 0x000fea0003800000 */
.L_x_140:
        /* <DEDUP_REMOVED lines=9> */
.L_x_143:
[----:B------:R-:W-:Y:S05]  /*4810*/  BSYNC B1 ;  /* 0x0000000000017941 */ /* 0x000fea0003800000 */
.L_x_142:
        /* <DEDUP_REMOVED lines=9> */
.L_x_145:
[----:B------:R-:W-:Y:S05]  /*48b0*/  BSYNC B1 ;  /* 0x0000000000017941 */ /* 0x000fea0003800000 */
.L_x_144:
        /* <DEDUP_REMOVED lines=10> */
.L_x_147:
[----:B------:R-:W-:Y:S05]  /*4960*/  BSYNC B1 ;  /* 0x0000000000017941 */ /* 0x000fea0003800000 */
.L_x_146:
[----:B-----5:R-:W-:Y:S01]  /*4970*/  HADD2.F32 R5, -RZ, R24.H0_H0 ;  /* 0x20000018ff057230 */ /* 0x020fe20000004100 */
[----:B------:R-:W-:Y:S01]  /*4980*/  ISETP.GT.AND P0, PT, R4, 0x79, PT ;  /* 0x000000790400780c */ /* 0x000fe20003f04270 */
[----:B------:R-:W-:Y:S01]  /*4990*/  @P2 IMAD.MOV.U32 R4, RZ, RZ, R10 ;  /* 0x000000ffff042224 */ /* 0x000fe200078e000a */
[----:B------:R-:W-:Y:S02]  /*49a0*/  BSSY B1, `(.L_x_148) ;  /* 0x000000a000017945 */ /* 0x000fe40003800000 */
[----:B------:R-:W-:Y:S01]  /*49b0*/  FMUL R5, R5, R88 ;  /* 0x0000005805057220 */ /* 0x000fe20000400000 */
[----:B------:R-:W-:-:S03]  /*49c0*/  ISETP.GT.AND P3, PT, R3, RZ, P0 ;  /* 0x000000ff0300720c */ /* 0x000fc60000764270 */
[----:B------:R-:W-:-:S05]  /*49d0*/  FFMA R5, R84, R19, R5 ;  /* 0x0000001354057223 */ /* 0x000fca0000000005 */
[----:B------:R-:W-:-:S04]  /*49e0*/  F2FP.F16.F32.PACK_AB R5, RZ, R5 ;  /* 0x00000005ff05723e */ /* 0x000fc800000000ff */
[----:B0-----:R-:W-:Y:S01]  /*49f0*/  PRMT R14, R5, 0x7610, R14 ;  /* 0x00007610050e7816 */ /* 0x001fe2000000000e */
[----:B------:R-:W-:-:S05]  /*4a00*/  @P2 IMAD.MOV.U32 R5, RZ, RZ, R11 ;  /* 0x000000ffff052224 */ /* 0x000fca00078e000b */
[----:B------:R0:W-:Y:S01]  /*4a10*/  @P2 STG.E.U16 desc[UR38][R4.64+0xf0], R14 ;  /* 0x0000f00e04002986 */ /* 0x0001e2000c101526 */
[----:B------:R-:W-:Y:S05]  /*4a20*/  @!P3 BRA `(.L_x_149) ;  /* 0x000000000004b947 */ /* 0x000fea0003800000 */
[----:B------:R0:W5:Y:S02]  /*4a30*/  LDG.E.LTC128B.U16 R24, desc[UR38][R6.64+0xf2] ;  /* 0x0000f22606187981 */ /* 0x000164000c1e1520 */
.L_x_149:
[----:B------:R-:W-:Y:S05]  /*4a40*/  BSYNC B1 ;  /* 0x0000000000017941 */ /* 0x000fea0003800000 */
.L_x_148:
        /* <DEDUP_REMOVED lines=9> */
.L_x_151:
[----:B------:R-:W-:Y:S05]  /*4ae0*/  BSYNC B1 ;  /* 0x0000000000017941 */ /* 0x000fea0003800000 */
.L_x_150:
[----:B-----5:R-:W-:Y:S01]  /*4af0*/  HADD2.F32 R5, -RZ, R24.H0_H0 ;  /* 0x20000018ff057230 */ /* 0x020fe20000004100 */
[----:B------:R-:W-:Y:S01]  /*4b00*/  ISETP.GT.AND P0, PT, R3, 0x8, P0 ;  /* 0x000000080300780c */ /* 0x000fe20000704270 */
[----:B0-----:R-:W-:Y:S01]  /*4b10*/  @P1 IMAD.MOV.U32 R4, RZ, RZ, R12 ;  /* 0x000000ffff041224 */ /* 0x001fe200078e000c */
[----:B------:R-:W-:Y:S02]  /*4b20*/  BSSY B1, `(.L_x_152) ;  /* 0x0000009000017945 */ /* 0x000fe40003800000 */
[----:B------:R-:W-:-:S04]  /*4b30*/  FMUL R5, R5, R88 ;  /* 0x0000005805057220 */ /* 0x000fc80000400000 */
[----:B------:R-:W-:-:S05]  /*4b40*/  FFMA R5, R86, R19, R5 ;  /* 0x0000001356057223 */ /* 0x000fca0000000005 */
[----:B------:R-:W-:-:S04]  /*4b50*/  F2FP.F16.F32.PACK_AB R5, RZ, R5 ;  /* 0x00000005ff05723e */ /* 0x000fc800000000ff */
[----:B-1-3--:R-:W-:Y:S01]  /*4b60*/  PRMT R6, R5, 0x7610, R6 ;  /* 0x0000761005067816 */ /* 0x00afe20000000006 */
[----:B------:R-:W-:-:S05]  /*4b70*/  @P1 IMAD.MOV.U32 R5, RZ, RZ, R13 ;  /* 0x000000ffff051224 */ /* 0x000fca00078e000d */
[----:B------:R0:W-:Y:S01]  /*4b80*/  @P1 STG.E.U16 desc[UR38][R4.64+0xf0], R6 ;  /* 0x0000f00604001986 */ /* 0x0001e2000c101526 */
[----:B------:R-:W-:Y:S05]  /*4b90*/  @!P0 BRA `(.L_x_153) ;  /* 0x0000000000048947 */ /* 0x000fea0003800000 */
[----:B------:R1:W5:Y:S02]  /*4ba0*/  LDG.E.LTC128B.U16 R24, desc[UR38][R8.64+0xf2] ;  /* 0x0000f22608187981 */ /* 0x000364000c1e1520 */
.L_x_153:
[----:B------:R-:W-:Y:S05]  /*4bb0*/  BSYNC B1 ;  /* 0x0000000000017941 */ /* 0x000fea0003800000 */
.L_x_152:
[----:B------:R-:W-:Y:S05]  /*4bc0*/  @!P0 BRA `(.L_x_154) ;  /* 0x0000001000e88947 */ /* 0x000fea0003800000 */
[----:B-----5:R-:W-:-:S05]  /*4bd0*/  HADD2.F32 R3, -RZ, R24.H0_H0 ;  /* 0x20000018ff037230 */ /* 0x020fca0000004100 */
[----:B0-----:R-:W-:-:S04]  /*4be0*/  FMUL R4, R3, R88 ;  /* 0x0000005803047220 */ /* 0x001fc80000400000 */
[----:B------:R-:W-:-:S05]  /*4bf0*/  FFMA R4, R87, R19, R4 ;  /* 0x0000001357047223 */ /* 0x000fca0000000004 */
[----:B------:R-:W-:-:S05]  /*4c00*/  F2FP.F16.F32.PACK_AB R4, RZ, R4 ;  /* 0x00000004ff04723e */ /* 0x000fca00000000ff */
[----:B------:R3:W-:Y:S01]  /*4c10*/  STG.E.U16 desc[UR38][R12.64+0xf2], R4 ;  /* 0x0000f2040c007986 */ /* 0x0007e2000c101526 */
[----:B------:R-:W-:Y:S05]  /*4c20*/  BRA `(.L_x_154) ;  /* 0x0000001000d07947 */ /* 0x000fea0003800000 */
.L_x_29:
[----:B------:R-:W-:Y:S01]  /*4c30*/  ISETP.GT.AND P3, PT, R4, 0x1, PT ;  /* 0x000000010400780c */ /* 0x000fe20003f64270 */
[----:B------:R-:W-:Y:S01]  /*4c40*/  ULDC.64 UR4, c[0x0][0x5c0] ;  /* 0x0001700000047ab9 */ /* 0x000fe20000000a00 */
[-C--:B------:R-:W-:Y:S01]  /*4c50*/  FMUL R24, R24, R19.reuse ;  /* 0x0000001318187220 */ /* 0x080fe20000400000 */
[----:B------:R-:W-:Y:S01]  /*4c60*/  LEA R6, P4, R102, UR4, 0x1 ;  /* 0x0000000466067c11 */ /* 0x000fe2000f8808ff */
[-C--:B------:R-:W-:Y:S01]  /*4c70*/  FMUL R25, R25, R19.reuse ;  /* 0x0000001319197220 */ /* 0x080fe20000400000 */
[----:B------:R-:W-:Y:S01]  /*4c80*/  ISETP.GT.AND P0, PT, R3, RZ, P3 ;  /* 0x000000ff0300720c */ /* 0x000fe20001f04270 */
[-C--:B------:R-:W-:Y:S01]  /*4c90*/  FMUL R26, R26, R19.reuse ;  /* 0x000000131a1a7220 */ /* 0x080fe20000400000 */
[----:B------:R-:W-:Y:S01]  /*4ca0*/  F2FP.F16.F32.PACK_AB R24, RZ, R24 ;  /* 0x00000018ff18723e */ /* 0x000fe200000000ff */
[-C--:B------:R-:W-:Y:S01]  /*4cb0*/  FMUL R27, R27, R19.reuse ;  /* 0x000000131b1b7220 */ /* 0x080fe20000400000 */
[----:B------:R-:W-:Y:S01]  /*4cc0*/  LEA.HI.X R7, R102, UR5, R113, 0x1, P4 ;  /* 0x0000000566077c11 */ /* 0x000fe2000a0f0c71 */
[----:B------:R-:W-:Y:S01]  /*4cd0*/  FMUL R28, R28, R19 ;  /* 0x000000131c1c7220 */ /* 0x000fe20000400000 */
[----:B------:R-:W-:Y:S01]  /*4ce0*/  F2FP.F16.F32.PACK_AB R25, RZ, R25 ;  /* 0x00000019ff19723e */ /* 0x000fe200000000ff */
[-C--:B------:R-:W-:Y:S01]  /*4cf0*/  FMUL R29, R29, R19.reuse ;  /* 0x000000131d1d7220 */ /* 0x080fe20000400000 */
[----:B------:R-:W-:Y:S01]  /*4d00*/  ISETP.GT.AND P2, PT, R3, 0x8, P2 ;  /* 0x000000080300780c */ /* 0x000fe20001744270 */
[----:B------:R-:W-:Y:S01]  /*4d10*/  @P1 STG.E.U16 desc[UR38][R6.64], R24 ;  /* 0x0000001806001986 */ /* 0x000fe2000c101526 */
[----:B------:R-:W-:Y:S01]  /*4d20*/  ISETP.GT.AND P1, PT, R4, 0x8, PT ;  /* 0x000000080400780c */ /* 0x000fe20003f24270 */
[-C--:B------:R-:W-:Y:S01]  /*4d30*/  FMUL R30, R30, R19.reuse ;  /* 0x000000131e1e7220 */ /* 0x080fe20000400000 */
[C---:B------:R-:W-:Y:S01]  /*4d40*/  SHF.L.U64.HI R5, R92.reuse, 0x1, R91 ;  /* 0x000000015c057819 */ /* 0x040fe2000001025b */
[----:B------:R-:W-:Y:S01]  /*4d50*/  @P0 STG.E.U16 desc[UR38][R6.64+0x2], R25 ;  /* 0x0000021906000986 */ /* 0x000fe2000c101526 */
[----:B------:R-:W-:Y:S01]  /*4d60*/  LEA R8, P5, R92, R6, 0x1 ;  /* 0x000000065c087211 */ /* 0x000fe200078a08ff */
[-C--:B------:R-:W-:Y:S01]  /*4d70*/  FMUL R31, R31, R19.reuse ;  /* 0x000000131f1f7220 */ /* 0x080fe20000400000 */
[----:B------:R-:W-:Y:S01]  /*4d80*/  ISETP.GT.AND P3, PT, R3, 0x8, P3 ;  /* 0x000000080300780c */ /* 0x000fe20001f64270 */
[-C--:B------:R-:W-:Y:S01]  /*4d90*/  FMUL R32, R32, R19.reuse ;  /* 0x0000001320207220 */ /* 0x080fe20000400000 */
[----:B------:R-:W-:Y:S01]  /*4da0*/  ISETP.GT.AND P0, PT, R4, 0x9, PT ;  /* 0x000000090400780c */ /* 0x000fe20003f04270 */
[----:B------:R-:W-:Y:S01]  /*4db0*/  IMAD.X R9, R5, 0x1, R7, P5 ;  /* 0x0000000105097824 */ /* 0x000fe200028e0607 */
[----:B------:R-:W-:Y:S01]  /*4dc0*/  ISETP.GT.AND P4, PT, R3, RZ, P1 ;  /* 0x000000ff0300720c */ /* 0x000fe20000f84270 */
[-C--:B------:R-:W-:Y:S01]  /*4dd0*/  FMUL R33, R33, R19.reuse ;  /* 0x0000001321217220 */ /* 0x080fe20000400000 */
[----:B------:R-:W-:Y:S01]  /*4de0*/  F2FP.F16.F32.PACK_AB R26, RZ, R26 ;  /* 0x0000001aff1a723e */ /* 0x000fe200000000ff */
[-C--:B------:R-:W-:Y:S01]  /*4df0*/  FMUL R34, R34, R19.reuse ;  /* 0x0000001322227220 */ /* 0x080fe20000400000 */
[----:B------:R-:W-:Y:S01]  /*4e00*/  ISETP.GT.AND P5, PT, R3, RZ, P0 ;  /* 0x000000ff0300720c */ /* 0x000fe200007a4270 */
[----:B------:R-:W-:Y:S01]  /*4e10*/  FMUL R35, R35, R19 ;  /* 0x0000001323237220 */ /* 0x000fe20000400000 */
[----:B------:R-:W-:Y:S01]  /*4e20*/  F2FP.F16.F32.PACK_AB R27, RZ, R27 ;  /* 0x0000001bff1b723e */ /* 0x000fe200000000ff */
[----:B------:R-:W-:Y:S01]  /*4e30*/  @P2 STG.E.U16 desc[UR38][R8.64], R26 ;  /* 0x0000001a08002986 */ /* 0x000fe2000c101526 */
[----:B------:R-:W-:Y:S01]  /*4e40*/  F2FP.F16.F32.PACK_AB R28, RZ, R28 ;  /* 0x0000001cff1c723e */ /* 0x000fe200000000ff */
[-C--:B------:R-:W-:Y:S01]  /*4e50*/  FMUL R36, R36, R19.reuse ;  /* 0x0000001324247220 */ /* 0x080fe20000400000 */
[----:B------:R-:W-:Y:S01]  /*4e60*/  ISETP.GT.AND P2, PT, R3, 0x8, P1 ;  /* 0x000000080300780c */ /* 0x000fe20000f44270 */
[----:B------:R-:W-:Y:S01]  /*4e70*/  @P3 STG.E.U16 desc[UR38][R8.64+0x2], R27 ;  /* 0x0000021b08003986 */ /* 0x000fe2000c101526 */
[----:B------:R-:W-:Y:S01]  /*4e80*/  ISETP.GT.AND P1, PT, R4, 0x10, PT ;  /* 0x000000100400780c */ /* 0x000fe20003f24270 */
[----:B------:R-:W-:Y:S01]  /*4e90*/  FMUL R37, R37, R19 ;  /* 0x0000001325257220 */ /* 0x000fe20000400000 */
[----:B------:R-:W-:Y:S01]  /*4ea0*/  F2FP.F16.F32.PACK_AB R29, RZ, R29 ;  /* 0x0000001dff1d723e */ /* 0x000fe200000000ff */
[----:B------:R-:W-:Y:S01]  /*4eb0*/  @P4 STG.E.U16 desc[UR38][R6.64+0x10], R28 ;  /* 0x0000101c06004986 */ /* 0x000fe2000c101526 */
[C---:B------:R-:W-:Y:S01]  /*4ec0*/  ISETP.GT.AND P3, PT, R3.reuse, 0x8, P0 ;  /* 0x000000080300780c */ /* 0x040fe20000764270 */
[-C--:B------:R-:W-:Y:S01]  /*4ed0*/  FMUL R38, R38, R19.reuse ;  /* 0x0000001326267220 */ /* 0x080fe20000400000 */
[----:B------:R-:W-:Y:S01]  /*4ee0*/  ISETP.GT.AND P0, PT, R4, 0x11, PT ;  /* 0x000000110400780c */ /* 0x000fe20003f04270 */
[----:B------:R-:W-:Y:S01]  /*4ef0*/  @P5 STG.E.U16 desc[UR38][R6.64+0x12], R29 ;  /* 0x0000121d06005986 */ /* 0x000fe2000c101526 */
        /* <DEDUP_REMOVED lines=161> */
[----:B------:R-:W-:Y:S01]  /*5910*/  FMUL R87, R87, R19 ;  /* 0x0000001357577220 */ /* 0x000fe20000400000 */
[----:B------:R-:W-:-:S02]  /*5920*/  F2FP.F16.F32.PACK_AB R62, RZ, R62 ;  /* 0x0000003eff3e723e */ /* 0x000fc400000000ff */
[C---:B------:R-:W-:Y:S02]  /*5930*/  ISETP.GT.AND P5, PT, R3.reuse, RZ, P0 ;  /* 0x000000ff0300720c */ /* 0x040fe400007a4270 */
[----:B------:R-:W-:Y:S01]  /*5940*/  F2FP.F16.F32.PACK_AB R63, RZ, R63 ;  /* 0x0000003fff3f723e */ /* 0x000fe200000000ff */
[----:B------:R-:W-:Y:S01]  /*5950*/  @P2 STG.E.U16 desc[UR38][R8.64+0x90], R62 ;  /* 0x0000903e08002986 */ /* 0x000fe2000c101526 */
[----:B------:R-:W-:Y:S02]  /*5960*/  F2FP.F16.F32.PACK_AB R64, RZ, R64 ;  /* 0x00000040ff40723e */ /* 0x000fe400000000ff */
[C---:B------:R-:W-:Y:S01]  /*5970*/  ISETP.GT.AND P2, PT, R3.reuse, 0x8, P1 ;  /* 0x000000080300780c */ /* 0x040fe20000f44270 */
[----:B------:R-:W-:Y:S01]  /*5980*/  @P3 STG.E.U16 desc[UR38][R8.64+0x92], R63 ;  /* 0x0000923f08003986 */ /* 0x000fe2000c101526 */
[----:B------:R-:W-:Y:S02]  /*5990*/  ISETP.GT.AND P1, PT, R4, 0x58, PT ;  /* 0x000000580400780c */ /* 0x000fe40003f24270 */
[----:B------:R-:W-:Y:S01]  /*59a0*/  F2FP.F16.F32.PACK_AB R65, RZ, R65 ;  /* 0x00000041ff41723e */ /* 0x000fe200000000ff */
[----:B------:R-:W-:Y:S01]  /*59b0*/  @P4 STG.E.U16 desc[UR38][R6.64+0xa0], R64 ;  /* 0x0000a04006004986 */ /* 0x000fe2000c101526 */
[----:B------:R-:W-:-:S02]  /*59c0*/  ISETP.GT.AND P3, PT, R3, 0x8, P0 ;  /* 0x000000080300780c */ /* 0x000fc40000764270 */
[----:B------:R-:W-:Y:S01]  /*59d0*/  ISETP.GT.AND P0, PT, R4, 0x59, PT ;  /* 0x000000590400780c */ /* 0x000fe20003f04270 */
[----:B------:R-:W-:Y:S01]  /*59e0*/  @P5 STG.E.U16 desc[UR38][R6.64+0xa2], R65 ;  /* 0x0000a24106005986 */ /* 0x000fe2000c101526 */
[C---:B------:R-:W-:Y:S02]  /*59f0*/  ISETP.GT.AND P4, PT, R3.reuse, RZ, P1 ;  /* 0x000000ff0300720c */ /* 0x040fe40000f84270 */
[----:B------:R-:W-:Y:S02]  /*5a00*/  F2FP.F16.F32.PACK_AB R66, RZ, R66 ;  /* 0x00000042ff42723e */ /* 0x000fe400000000ff */
[----:B------:R-:W-:Y:S02]  /*5a10*/  ISETP.GT.AND P5, PT, R3, RZ, P0 ;  /* 0x000000ff0300720c */ /* 0x000fe400007a4270 */
[----:B------:R-:W-:Y:S01]  /*5a20*/  F2FP.F16.F32.PACK_AB R67, RZ, R67 ;  /* 0x00000043ff43723e */ /* 0x000fe200000000ff */
[----:B------:R-:W-:Y:S01]  /*5a30*/  @P2 STG.E.U16 desc[UR38][R8.64+0xa0], R66 ;  /* 0x0000a04208002986 */ /* 0x000fe2000c101526 */
[----:B------:R-:W-:-:S02]  /*5a40*/  F2FP.F16.F32.PACK_AB R68, RZ, R68 ;  /* 0x00000044ff44723e */ /* 0x000fc400000000ff */
[C---:B------:R-:W-:Y:S01]  /*5a50*/  ISETP.GT.AND P2, PT, R3.reuse, 0x8, P1 ;  /* 0x000000080300780c */ /* 0x040fe20000f44270 */
[----:B------:R-:W-:Y:S01]  /*5a60*/  @P3 STG.E.U16 desc[UR38][R8.64+0xa2], R67 ;  /* 0x0000a24308003986 */ /* 0x000fe2000c101526 */
[C---:B------:R-:W-:Y:S02]  /*5a70*/  ISETP.GT.AND P1, PT, R4.reuse, 0x60, PT ;  /* 0x000000600400780c */ /* 0x040fe40003f24270 */
[----:B------:R-:W-:Y:S01]  /*5a80*/  F2FP.F16.F32.PACK_AB R69, RZ, R69 ;  /* 0x00000045ff45723e */ /* 0x000fe200000000ff */
[----:B------:R-:W-:Y:S01]  /*5a90*/  @P4 STG.E.U16 desc[UR38][R6.64+0xb0], R68 ;  /* 0x0000b04406004986 */ /* 0x000fe2000c101526 */
[C---:B------:R-:W-:Y:S02]  /*5aa0*/  ISETP.GT.AND P3, PT, R3.reuse, 0x8, P0 ;  /* 0x000000080300780c */ /* 0x040fe40000764270 */
[----:B------:R-:W-:Y:S01]  /*5ab0*/  ISETP.GT.AND P0, PT, R4, 0x61, PT ;  /* 0x000000610400780c */ /* 0x000fe20003f04270 */
[----:B------:R-:W-:Y:S01]  /*5ac0*/  @P5 STG.E.U16 desc[UR38][R6.64+0xb2], R69 ;  /* 0x0000b24506005986 */ /* 0x000fe2000c101526 */
[----:B------:R-:W-:-:S02]  /*5ad0*/  ISETP.GT.AND P4, PT, R3, RZ, P1 ;  /* 0x000000ff0300720c */ /* 0x000fc40000f84270 */
[C---:B------:R-:W-:Y:S02]  /*5ae0*/  ISETP.GT.AND P5, PT, R3.reuse, RZ, P0 ;  /* 0x000000ff0300720c */ /* 0x040fe400007a4270 */
[----:B------:R-:W-:Y:S02]  /*5af0*/  F2FP.F16.F32.PACK_AB R70, RZ, R70 ;  /* 0x00000046ff46723e */ /* 0x000fe400000000ff */
[----:B------:R-:W-:Y:S02]  /*5b00*/  F2FP.F16.F32.PACK_AB R71, RZ, R71 ;  /* 0x00000047ff47723e */ /* 0x000fe400000000ff */
[----:B------:R-:W-:Y:S01]  /*5b10*/  F2FP.F16.F32.PACK_AB R72, RZ, R72 ;  /* 0x00000048ff48723e */ /* 0x000fe200000000ff */
[----:B------:R-:W-:Y:S01]  /*5b20*/  @P2 STG.E.U16 desc[UR38][R8.64+0xb0], R70 ;  /* 0x0000b04608002986 */ /* 0x000fe2000c101526 */
[----:B------:R-:W-:Y:S02]  /*5b30*/  F2FP.F16.F32.PACK_AB R73, RZ, R73 ;  /* 0x00000049ff49723e */ /* 0x000fe400000000ff */
[C---:B------:R-:W-:Y:S01]  /*5b40*/  ISETP.GT.AND P1, PT, R3.reuse, 0x8, P1 ;  /* 0x000000080300780c */ /* 0x040fe20000f24270 */
[----:B------:R-:W-:Y:S01]  /*5b50*/  @P3 STG.E.U16 desc[UR38][R8.64+0xb2], R71 ;  /* 0x0000b24708003986 */ /* 0x000fe2000c101526 */
[----:B------:R-:W-:-:S02]  /*5b60*/  ISETP.GT.AND P2, PT, R3, 0x8, P0 ;  /* 0x000000080300780c */ /* 0x000fc40000744270 */
[C---:B------:R-:W-:Y:S01]  /*5b70*/  ISETP.GT.AND P0, PT, R4.reuse, 0x69, PT ;  /* 0x000000690400780c */ /* 0x040fe20003f04270 */
[----:B------:R-:W-:Y:S01]  /*5b80*/  @P4 STG.E.U16 desc[UR38][R6.64+0xc0], R72 ;  /* 0x0000c04806004986 */ /* 0x000fe2000c101526 */
[----:B------:R-:W-:Y:S02]  /*5b90*/  ISETP.GT.AND P4, PT, R4, 0x68, PT ;  /* 0x000000680400780c */ /* 0x000fe40003f84270 */
[----:B------:R-:W-:Y:S01]  /*5ba0*/  F2FP.F16.F32.PACK_AB R74, RZ, R74 ;  /* 0x0000004aff4a723e */ /* 0x000fe200000000ff */
[----:B------:R-:W-:Y:S01]  /*5bb0*/  @P5 STG.E.U16 desc[UR38][R6.64+0xc2], R73 ;  /* 0x0000c24906005986 */ /* 0x000fe2000c101526 */
[C---:B------:R-:W-:Y:S02]  /*5bc0*/  ISETP.GT.AND P5, PT, R3.reuse, RZ, P4 ;  /* 0x000000ff0300720c */ /* 0x040fe400027a4270 */
[----:B------:R-:W-:Y:S01]  /*5bd0*/  ISETP.GT.AND P3, PT, R3, RZ, P0 ;  /* 0x000000ff0300720c */ /* 0x000fe20000764270 */
[----:B------:R-:W-:Y:S01]  /*5be0*/  @P1 STG.E.U16 desc[UR38][R8.64+0xc0], R74 ;  /* 0x0000c04a08001986 */ /* 0x000fe2000c101526 */
[----:B------:R-:W-:-:S02]  /*5bf0*/  F2FP.F16.F32.PACK_AB R75, RZ, R75 ;  /* 0x0000004bff4b723e */ /* 0x000fc400000000ff */
[----:B------:R-:W-:Y:S02]  /*5c00*/  F2FP.F16.F32.PACK_AB R76, RZ, R76 ;  /* 0x0000004cff4c723e */ /* 0x000fe400000000ff */
[C---:B------:R-:W-:Y:S01]  /*5c10*/  ISETP.GT.AND P4, PT, R3.reuse, 0x8, P4 ;  /* 0x000000080300780c */ /* 0x040fe20002784270 */
[----:B------:R-:W-:Y:S01]  /*5c20*/  @P2 STG.E.U16 desc[UR38][R8.64+0xc2], R75 ;  /* 0x0000c24b08002986 */ /* 0x000fe2000c101526 */
[----:B------:R-:W-:Y:S02]  /*5c30*/  F2FP.F16.F32.PACK_AB R77, RZ, R77 ;  /* 0x0000004dff4d723e */ /* 0x000fe400000000ff */
[C---:B------:R-:W-:Y:S01]  /*5c40*/  ISETP.GT.AND P2, PT, R4.reuse, 0x71, PT ;  /* 0x000000710400780c */ /* 0x040fe20003f44270 */
[----:B------:R-:W-:Y:S01]  /*5c50*/  @P5 STG.E.U16 desc[UR38][R6.64+0xd0], R76 ;  /* 0x0000d04c06005986 */ /* 0x000fe2000c101526 */
[----:B------:R-:W-:Y:S02]  /*5c60*/  ISETP.GT.AND P5, PT, R3, 0x8, P0 ;  /* 0x000000080300780c */ /* 0x000fe400007a4270 */
[C---:B------:R-:W-:Y:S01]  /*5c70*/  ISETP.GT.AND P1, PT, R4.reuse, 0x78, PT ;  /* 0x000000780400780c */ /* 0x040fe20003f24270 */
[----:B------:R-:W-:Y:S01]  /*5c80*/  @P3 STG.E.U16 desc[UR38][R6.64+0xd2], R77 ;  /* 0x0000d24d06003986 */ /* 0x000fe2000c101526 */
[----:B------:R-:W-:-:S02]  /*5c90*/  ISETP.GT.AND P3, PT, R4, 0x70, PT ;  /* 0x000000700400780c */ /* 0x000fc40003f64270 */
[----:B------:R-:W-:Y:S01]  /*5ca0*/  ISETP.GT.AND P0, PT, R4, 0x79, PT ;  /* 0x000000790400780c */ /* 0x000fe20003f04270 */
[----:B------:R-:W-:Y:S01]  /*5cb0*/  @P4 IMAD.MOV.U32 R4, RZ, RZ, R8 ;  /* 0x000000ffff044224 */ /* 0x000fe200078e0008 */
[----:B------:R-:W-:Y:S01]  /*5cc0*/  F2FP.F16.F32.PACK_AB R78, RZ, R78 ;  /* 0x0000004eff4e723e */ /* 0x000fe200000000ff */
[----:B------:R-:W-:Y:S01]  /*5cd0*/  @P4 IMAD.MOV.U32 R5, RZ, RZ, R9 ;  /* 0x000000ffff054224 */ /* 0x000fe200078e0009 */
[----:B------:R-:W-:Y:S02]  /*5ce0*/  F2FP.F16.F32.PACK_AB R79, RZ, R79 ;  /* 0x0000004fff4f723e */ /* 0x000fe400000000ff */
[----:B------:R-:W-:Y:S02]  /*5cf0*/  F2FP.F16.F32.PACK_AB R80, RZ, R80 ;  /* 0x00000050ff50723e */ /* 0x000fe400000000ff */
[----:B------:R0:W-:Y:S01]  /*5d00*/  @P4 STG.E.U16 desc[UR38][R4.64+0xd0], R78 ;  /* 0x0000d04e04004986 */ /* 0x0001e2000c101526 */
[----:B------:R-:W-:Y:S02]  /*5d10*/  ISETP.GT.AND P4, PT, R3, RZ, P2 ;  /* 0x000000ff0300720c */ /* 0x000fe40001784270 */
[----:B------:R-:W-:-:S02]  /*5d20*/  F2FP.F16.F32.PACK_AB R81, RZ, R81 ;  /* 0x00000051ff51723e */ /* 0x000fc400000000ff */
[----:B------:R-:W-:Y:S02]  /*5d30*/  ISETP.GT.AND P2, PT, R3, 0x8, P2 ;  /* 0x000000080300780c */ /* 0x000fe40001744270 */
[----:B------:R-:W-:Y:S02]  /*5d40*/  F2FP.F16.F32.PACK_AB R82, RZ, R82 ;  /* 0x00000052ff52723e */ /* 0x000fe400000000ff */
[----:B------:R-:W-:Y:S02]  /*5d50*/  F2FP.F16.F32.PACK_AB R83, RZ, R83 ;  /* 0x00000053ff53723e */ /* 0x000fe400000000ff */
[----:B------:R-:W-:Y:S01]  /*5d60*/  F2FP.F16.F32.PACK_AB R84, RZ, R84 ;  /* 0x00000054ff54723e */ /* 0x000fe200000000ff */
[----:B0-----:R-:W-:Y:S01]  /*5d70*/  @P5 IMAD.MOV.U32 R4, RZ, RZ, R8 ;  /* 0x000000ffff045224 */ /* 0x001fe200078e0008 */
[----:B------:R-:W-:Y:S01]  /*5d80*/  F2FP.F16.F32.PACK_AB R85, RZ, R85 ;  /* 0x00000055ff55723e */ /* 0x000fe200000000ff */
[----:B------:R-:W-:Y:S01]  /*5d90*/  @P5 IMAD.MOV.U32 R5, RZ, RZ, R9 ;  /* 0x000000ffff055224 */ /* 0x000fe200078e0009 */
[----:B------:R-:W-:-:S02]  /*5da0*/  F2FP.F16.F32.PACK_AB R86, RZ, R86 ;  /* 0x00000056ff56723e */ /* 0x000fc400000000ff */
[----:B------:R-:W-:Y:S02]  /*5db0*/  F2FP.F16.F32.PACK_AB R87, RZ, R87 ;  /* 0x00000057ff57723e */ /* 0x000fe400000000ff */
[----:B------:R0:W-:Y:S01]  /*5dc0*/  @P5 STG.E.U16 desc[UR38][R4.64+0xd2], R79 ;  /* 0x0000d24f04005986 */ /* 0x0001e2000c101526 */
[C---:B------:R-:W-:Y:S02]  /*5dd0*/  ISETP.GT.AND P5, PT, R3.reuse, RZ, P3 ;  /* 0x000000ff0300720c */ /* 0x040fe40001fa4270 */
[----:B------:R-:W-:-:S11]  /*5de0*/  ISETP.GT.AND P3, PT, R3, 0x8, P3 ;  /* 0x000000080300780c */ /* 0x000fd60001f64270 */
[----:B0-----:R-:W-:Y:S02]  /*5df0*/  @P5 IMAD.MOV.U32 R4, RZ, RZ, R6 ;  /* 0x000000ffff045224 */ /* 0x001fe400078e0006 */
[----:B------:R-:W-:-:S05]  /*5e00*/  @P5 IMAD.MOV.U32 R5, RZ, RZ, R7 ;  /* 0x000000ffff055224 */ /* 0x000fca00078e0007 */
[----:B------:R0:W-:Y:S01]  /*5e10*/  @P5 STG.E.U16 desc[UR38][R4.64+0xe0], R80 ;  /* 0x0000e05004005986 */ /* 0x0001e2000c101526 */
[C---:B------:R-:W-:Y:S02]  /*5e20*/  ISETP.GT.AND P5, PT, R3.reuse, RZ, P0 ;  /* 0x000000ff0300720c */ /* 0x040fe400007a4270 */
[----:B------:R-:W-:Y:S01]  /*5e30*/  ISETP.GT.AND P0, PT, R3, 0x8, P0 ;  /* 0x000000080300780c */ /* 0x000fe20000704270 */
[----:B0-----:R-:W-:Y:S02]  /*5e40*/  @P4 IMAD.MOV.U32 R4, RZ, RZ, R6 ;  /* 0x000000ffff044224 */ /* 0x001fe400078e0006 */
[----:B------:R-:W-:-:S05]  /*5e50*/  @P4 IMAD.MOV.U32 R5, RZ, RZ, R7 ;  /* 0x000000ffff054224 */ /* 0x000fca00078e0007 */
[----:B------:R0:W-:Y:S01]  /*5e60*/  @P4 STG.E.U16 desc[UR38][R4.64+0xe2], R81 ;  /* 0x0000e25104004986 */ /* 0x0001e2000c101526 */
[C---:B------:R-:W-:Y:S02]  /*5e70*/  ISETP.GT.AND P4, PT, R3.reuse, RZ, P1 ;  /* 0x000000ff0300720c */ /* 0x040fe40000f84270 */
[----:B------:R-:W-:Y:S01]  /*5e80*/  ISETP.GT.AND P1, PT, R3, 0x8, P1 ;  /* 0x000000080300780c */ /* 0x000fe20000f24270 */
[----:B0-----:R-:W-:Y:S02]  /*5e90*/  @P3 IMAD.MOV.U32 R4, RZ, RZ, R8 ;  /* 0x000000ffff043224 */ /* 0x001fe400078e0008 */
[----:B------:R-:W-:-:S05]  /*5ea0*/  @P3 IMAD.MOV.U32 R5, RZ, RZ, R9 ;  /* 0x000000ffff053224 */ /* 0x000fca00078e0009 */
[----:B------:R0:W-:Y:S02]  /*5eb0*/  @P3 STG.E.U16 desc[UR38][R4.64+0xe0], R82 ;  /* 0x0000e05204003986 */ /* 0x0001e4000c101526 */
[----:B0-----:R-:W-:Y:S02]  /*5ec0*/  @P2 IMAD.MOV.U32 R4, RZ, RZ, R8 ;  /* 0x000000ffff042224 */ /* 0x001fe400078e0008 */
[----:B------:R-:W-:-:S05]  /*5ed0*/  @P2 IMAD.MOV.U32 R5, RZ, RZ, R9 ;  /* 0x000000ffff052224 */ /* 0x000fca00078e0009 */
[----:B------:R0:W-:Y:S02]  /*5ee0*/  @P2 STG.E.U16 desc[UR38][R4.64+0xe2], R83 ;  /* 0x0000e25304002986 */ /* 0x0001e4000c101526 */
[----:B0-----:R-:W-:Y:S02]  /*5ef0*/  @P4 IMAD.MOV.U32 R4, RZ, RZ, R6 ;  /* 0x000000ffff044224 */ /* 0x001fe400078e0006 */
[----:B------:R-:W-:-:S05]  /*5f00*/  @P4 IMAD.MOV.U32 R5, RZ, RZ, R7 ;  /* 0x000000ffff054224 */ /* 0x000fca00078e0007 */
[----:B------:R0:W-:Y:S04]  /*5f10*/  @P4 STG.E.U16 desc[UR38][R4.64+0xf0], R84 ;  /* 0x0000f05404004986 */ /* 0x0001e8000c101526 */
[----:B------:R1:W-:Y:S01]  /*5f20*/  @P5 STG.E.U16 desc[UR38][R6.64+0xf2], R85 ;  /* 0x0000f25506005986 */ /* 0x0003e2000c101526 */
[----:B0-----:R-:W-:Y:S02]  /*5f30*/  @P1 IMAD.MOV.U32 R4, RZ, RZ, R8 ;  /* 0x000000ffff041224 */ /* 0x001fe400078e0008 */
[----:B------:R-:W-:-:S05]  /*5f40*/  @P1 IMAD.MOV.U32 R5, RZ, RZ, R9 ;  /* 0x000000ffff051224 */ /* 0x000fca00078e0009 */
[----:B------:R1:W-:Y:S04]  /*5f50*/  @P1 STG.E.U16 desc[UR38][R4.64+0xf0], R86 ;  /* 0x0000f05604001986 */ /* 0x0003e8000c101526 */
[----:B------:R1:W-:Y:S02]  /*5f60*/  @P0 STG.E.U16 desc[UR38][R8.64+0xf2], R87 ;  /* 0x0000f25708000986 */ /* 0x0003e4000c101526 */
.L_x_154:
[----:B------:R-:W-:Y:S05]  /*5f70*/  BSYNC B0 ;  /* 0x0000000000007941 */ /* 0x000fea0003800000 */
.L_x_28:
[----:B------:R-:W-:Y:S01]  /*5f80*/  IADD3 R16, P0, R16, UR36, RZ ;  /* 0x0000002410107c10 */ /* 0x000fe2000ff1e0ff */
[----:B------:R-:W-:Y:S01]  /*5f90*/  ULDC.64 UR4, c[0x0][0x650] ;  /* 0x0001940000047ab9 */ /* 0x000fe20000000a00 */
[----:B------:R-:W-:Y:S01]  /*5fa0*/  PRMT R3, RZ, 0x7610, R3 ;  /* 0x00007610ff037816 */ /* 0x000fe20000000003 */
[----:B------:R-:W-:Y:S01]  /*5fb0*/  IMAD.MOV.U32 R100, RZ, RZ, -0x1 ;  /* 0xffffffffff647424 */ /* 0x000fe200078e00ff */
[----:B------:R-:W-:Y:S01]  /*5fc0*/  IADD3.X R17, R17, UR42, RZ, P0, !PT ;  /* 0x0000002a11117c10 */ /* 0x000fe200087fe4ff */
[----:B------:R-:W-:Y:S01]  /*5fd0*/  IMAD.MOV.U32 R99, RZ, RZ, -0x1 ;  /* 0xffffffffff637424 */ /* 0x000fe200078e00ff */
[----:B------:R-:W-:-:S04]  /*5fe0*/  ISETP.GE.U32.AND P0, PT, R16, UR4, PT ;  /* 0x0000000410007c0c */ /* 0x000fc8000bf06070 */
[----:B------:R-:W-:-:S13]  /*5ff0*/  ISETP.GE.U32.AND.EX P0, PT, R17, UR5, PT, P0 ;  /* 0x0000000511007c0c */ /* 0x000fda000bf06100 */
[----:B------:R-:W-:Y:S05]  /*6000*/  @P0 BRA `(.L_x_155) ;  /* 0x00000004004c0947 */ /* 0x000fea0003800000 */
[----:B------:R-:W0:Y:S01]  /*6010*/  LDC.64 R10, c[0x0][0x628] ;  /* 0x00018a00ff0a7b82 */ /* 0x000e220000000a00 */
[----:B---3--:R-:W3:Y:S01]  /*6020*/  S2R R12, SR_CTAID.X ;  /* 0x00000000000c7919 */ /* 0x008ee20000002500 */
[----:B-12-4-:R-:W-:Y:S02]  /*6030*/  IMAD.MOV.U32 R8, RZ, RZ, R16 ;  /* 0x000000ffff087224 */ /* 0x016fe400078e0010 */
[----:B------:R-:W-:Y:S01]  /*6040*/  IMAD.MOV.U32 R9, RZ, RZ, R17 ;  /* 0x000000ffff097224 */ /* 0x000fe200078e0011 */
[----:B------:R-:W1:Y:S03]  /*6050*/  S2R R20, SR_CTAID.Y ;  /* 0x0000000000147919 */ /* 0x000e660000002600 */
[----:B------:R-:W2:Y:S08]  /*6060*/  LDC R0, c[0x0][0x630] ;  /* 0x00018c00ff007b82 */ /* 0x000eb00000000800 */
[----:B------:R-:W4:Y:S01]  /*6070*/  LDC.64 R14, c[0x0][0x620] ;  /* 0x00018800ff0e7b82 */ /* 0x000f220000000a00 */
[----:B0-----:R-:W-:-:S04]  /*6080*/  ISETP.NE.U32.AND P0, PT, R10, RZ, PT ;  /* 0x000000ff0a00720c */ /* 0x001fc80003f05070 */
[----:B------:R-:W-:-:S13]  /*6090*/  ISETP.NE.AND.EX P0, PT, R11, RZ, PT, P0 ;  /* 0x000000ff0b00720c */ /* 0x000fda0003f05300 */
[----:B-1234-:R-:W-:Y:S05]  /*60a0*/  @!P0 BRA `(.L_x_156) ;  /* 0x0000000000288947 */ /* 0x01efea0003800000 */
        /* <DEDUP_REMOVED lines=10> */
.L_x_156:
[-CC-:B------:R-:W-:Y:S01]  /*6150*/  SHF.R.U64 R99, R8, R0.reuse, R9.reuse ;  /* 0x0000000008637219 */ /* 0x180fe20000001209 */
[----:B------:R-:W0:Y:S01]  /*6160*/  LDC.64 R26, c[0x0][0x640] ;  /* 0x00019000ff1a7b82 */ /* 0x000e220000000a00 */
[----:B------:R-:W-:Y:S01]  /*6170*/  SHF.R.U32.HI R0, RZ, R0, R9 ;  /* 0x00000000ff007219 */ /* 0x000fe20000011609 */
[----:B------:R-:W-:Y:S01]  /*6180*/  ULDC UR4, c[0x0][0x150] ;  /* 0x0000540000047ab9 */ /* 0x000fe20000000800 */
[----:B------:R-:W-:Y:S02]  /*6190*/  IADD3 R3, P0, RZ, -R99, RZ ;  /* 0x80000063ff037210 */ /* 0x000fe40007f1e0ff */
[----:B------:R-:W-:-:S03]  /*61a0*/  I2FP.F32.U32 R7, R12 ;  /* 0x0000000c00077245 */ /* 0x000fc60000201000 */
[----:B------:R-:W1:Y:S01]  /*61b0*/  LDC R6, c[0x0][0x618] ;  /* 0x00018600ff067b82 */ /* 0x000e620000000800 */
[----:B------:R-:W-:Y:S02]  /*61c0*/  IMAD.X R5, RZ, RZ, ~R0, P0 ;  /* 0x000000ffff057224 */ /* 0x000fe400000e0e00 */
[----:B------:R-:W-:Y:S01]  /*61d0*/  FMUL R7, R7, UR4 ;  /* 0x0000000407077c20 */ /* 0x000fe20008400000 */
[----:B------:R-:W-:Y:S01]  /*61e0*/  ULDC UR4, c[0x0][0x154] ;  /* 0x0000550000047ab9 */ /* 0x000fe20000000800 */
[-C--:B------:R-:W-:Y:S02]  /*61f0*/  IMAD R0, R5, R14.reuse, RZ ;  /* 0x0000000e05007224 */ /* 0x080fe400078e02ff */
[C---:B------:R-:W-:Y:S01]  /*6200*/  IMAD.WIDE.U32 R4, R3.reuse, R14, R16 ;  /* 0x0000000e03047225 */ /* 0x040fe200078e0010 */
[----:B------:R-:W2:Y:S01]  /*6210*/  LDC R8, c[0x0][0x608] ;  /* 0x00018200ff087b82 */ /* 0x000ea20000000800 */
[----:B------:R-:W3:Y:S02]  /*6220*/  F2I.U32.TRUNC.NTZ R7, R7 ;  /* 0x0000000700077305 */ /* 0x000ee4000020f000 */
[----:B------:R-:W-:Y:S01]  /*6230*/  IMAD R3, R3, R15, R0 ;  /* 0x0000000f03037224 */ /* 0x000fe200078e0200 */
[----:B------:R-:W-:-:S03]  /*6240*/  I2FP.F32.U32 R0, R20 ;  /* 0x0000001400007245 */ /* 0x000fc60000201000 */
[----:B------:R-:W-:Y:S01]  /*6250*/  IMAD.IADD R3, R5, 0x1, R3 ;  /* 0x0000000105037824 */ /* 0x000fe200078e0203 */
[----:B------:R-:W4:Y:S01]  /*6260*/  LDC R11, c[0x0][0x658] ;  /* 0x00019600ff0b7b82 */ /* 0x000f220000000800 */
[----:B0-----:R-:W-:-:S04]  /*6270*/  ISETP.NE.U32.AND P0, PT, R26, RZ, PT ;  /* 0x000000ff1a00720c */ /* 0x001fc80003f05070 */
[----:B------:R-:W-:-:S03]  /*6280*/  ISETP.NE.AND.EX P0, PT, R27, RZ, PT, P0 ;  /* 0x000000ff1b00720c */ /* 0x000fc60003f05300 */
[----:B------:R-:W0:Y:S01]  /*6290*/  LDC R9, c[0x0][0x144] ;  /* 0x00005100ff097b82 */ /* 0x000e220000000800 */
[-C--:B-1----:R-:W-:Y:S01]  /*62a0*/  SHF.R.U64 R10, R4, R6.reuse, R3 ;  /* 0x00000006040a7219 */ /* 0x082fe20000001203 */
[----:B---3--:R-:W-:Y:S01]  /*62b0*/  IMAD.MOV R7, RZ, RZ, -R7 ;  /* 0x000000ffff077224 */ /* 0x008fe200078e0a07 */
[----:B------:R-:W-:Y:S01]  /*62c0*/  SHF.R.U32.HI R3, RZ, R6, R3 ;  /* 0x00000006ff037219 */ /* 0x000fe20000011603 */
[----:B------:R-:W-:-:S04]  /*62d0*/  FMUL R6, R0, UR4 ;  /* 0x0000000400067c20 */ /* 0x000fc80008400000 */
[----:B------:R-:W1:Y:S01]  /*62e0*/  LDC R21, c[0x0][0x148] ;  /* 0x00005200ff157b82 */ /* 0x000e620000000800 */
[----:B------:R3:W0:Y:S01]  /*62f0*/  F2I.U32.TRUNC.NTZ R14, R6 ;  /* 0x00000006000e7305 */ /* 0x000622000020f000 */
[-CC-:B--2---:R-:W-:Y:S02]  /*6300*/  SHF.R.U64 R13, R10, R8.reuse, R3.reuse ;  /* 0x000000080a0d7219 */ /* 0x184fe40000001203 */
[----:B------:R-:W-:-:S04]  /*6310*/  SHF.R.U32.HI R0, RZ, R8, R3 ;  /* 0x00000008ff007219 */ /* 0x000fc80000011603 */
[----:B-----5:R-:W2:Y:S01]  /*6320*/  LDC R24, c[0x0][0x648] ;  /* 0x00019200ff187b82 */ /* 0x020ea20000000800 */
[-CC-:B----4-:R-:W-:Y:S02]  /*6330*/  SHF.R.U64 R15, R13, R11.reuse, R0.reuse ;  /* 0x0000000b0d0f7219 */ /* 0x190fe40000001200 */
[----:B------:R-:W-:-:S03]  /*6340*/  SHF.R.U32.HI R5, RZ, R11, R0 ;  /* 0x0000000bff057219 */ /* 0x000fc60000011600 */
[----:B------:R-:W-:Y:S02]  /*6350*/  IMAD.MOV.U32 R4, RZ, RZ, R15 ;  /* 0x000000ffff047224 */ /* 0x000fe400078e000f */
[----:B------:R-:W4:Y:S01]  /*6360*/  LDC R28, c[0x0][0x638] ;  /* 0x00018e00ff1c7b82 */ /* 0x000f220000000800 */
[----:B0-----:R-:W-:-:S07]  /*6370*/  IMAD R25, R9, R7, R12 ;  /* 0x0000000709197224 */ /* 0x001fce00078e020c */
[----:B------:R-:W0:Y:S08]  /*6380*/  LDC R29, c[0x0][0x610] ;  /* 0x00018400ff1d7b82 */ /* 0x000e300000000800 */
[----:B------:R-:W0:Y:S01]  /*6390*/  LDC R30, c[0x0][0x600] ;  /* 0x00018000ff1e7b82 */ /* 0x000e220000000800 */
[----:B-123--:R-:W-:Y:S05]  /*63a0*/  @!P0 BRA `(.L_x_157) ;  /* 0x0000000000288947 */ /* 0x00efea0003800000 */
        /* <DEDUP_REMOVED lines=10> */
.L_x_157:
[----:B------:R-:W-:Y:S01]  /*6450*/  ISETP.NE.AND P0, PT, R2, 0x1, PT ;  /* 0x000000010200780c */ /* 0x000fe20003f05270 */
[----:B------:R-:W-:Y:S01]  /*6460*/  IMAD.MOV R14, RZ, RZ, -R14 ;  /* 0x000000ffff0e7224 */ /* 0x000fe200078e0a0e */
[----:B------:R-:W-:Y:S02]  /*6470*/  SHF.R.U64 R0, R4, R24, R5 ;  /* 0x0000001804007219 */ /* 0x000fe40000001205 */
[----:B------:R-:W-:Y:S02]  /*6480*/  LOP3.LUT R3, R13, R96, RZ, 0xc0, !PT ;  /* 0x000000600d037212 */ /* 0x000fe400078ec0ff */
[----:B------:R-:W-:Y:S01]  /*6490*/  LOP3.LUT R10, R10, R95, RZ, 0xc0, !PT ;  /* 0x0000005f0a0a7212 */ /* 0x000fe200078ec0ff */
[----:B------:R-:W-:Y:S02]  /*64a0*/  IMAD.MOV R4, RZ, RZ, -R0 ;  /* 0x000000ffff047224 */ /* 0x000fe400078e0a00 */
[----:B------:R-:W-:Y:S02]  /*64b0*/  IMAD R0, R90, R0, R3 ;  /* 0x000000005a007224 */ /* 0x000fe400078e0203 */
[----:B----4-:R-:W-:-:S02]  /*64c0*/  IMAD R3, R4, R28, R15 ;  /* 0x0000001c04037224 */ /* 0x010fc400078e020f */
[----:B------:R-:W-:Y:S02]  /*64d0*/  @P0 IMAD R25, R21, R14, R20 ;  /* 0x0000000e15190224 */ /* 0x000fe400078e0214 */
[----:B0-----:R-:W-:Y:S02]  /*64e0*/  IMAD R5, R3, R30, R10 ;  /* 0x0000001e03057224 */ /* 0x001fe400078e020a */
[----:B------:R-:W-:Y:S02]  /*64f0*/  IMAD R0, R0, R29, R25 ;  /* 0x0000001d00007224 */ /* 0x000fe400078e0219 */
[----:B------:R-:W-:-:S03]  /*6500*/  IMAD.MOV.U32 R4, RZ, RZ, 0x1 ;  /* 0x00000001ff047424 */ /* 0x000fc600078e00ff */
[----:B------:R-:W-:Y:S02]  /*6510*/  SEL R100, R5, R0, !P0 ;  /* 0x0000000005647207 */ /* 0x000fe40004000000 */
[----:B------:R-:W-:Y:S02]  /*6520*/  PRMT R3, R4, 0x7610, R3 ;  /* 0x0000761004037816 */ /* 0x000fe40000000003 */
[----:B------:R-:W-:-:S07]  /*6530*/  SEL R0, R0, R5, !P0 ;  /* 0x0000000500007207 */ /* 0x000fce0004000000 */
.L_x_155:
[----:B------:R-:W-:Y:S01]  /*6540*/  UIMAD.WIDE.U32 UR4, UR41, 0x24924925, URZ ;  /* 0x24924925290478a5 */ /* 0x000fe2000f8e003f */
[----:B------:R-:W-:Y:S01]  /*6550*/  LOP3.LUT P0, RZ, R3, 0xff, RZ, 0xc0, !PT ;  /* 0x000000ff03ff7812 */ /* 0x000fe2000780c0ff */
[----:B------:R-:W-:Y:S02]  /*6560*/  IMAD.MOV.U32 R101, RZ, RZ, R0 ;  /* 0x000000ffff657224 */ /* 0x000fe400078e0000 */
[----:B------:R-:W-:-:S04]  /*6570*/  UIADD3 UR4, UR41, -UR5, URZ ;  /* 0x8000000529047290 */ /* 0x000fc8000fffe03f */
[----:B------:R-:W-:-:S04]  /*6580*/  ULEA.HI UR4, UR4, UR5, URZ, 0x1f ;  /* 0x0000000504047291 */ /* 0x000fc8000f8ff83f */
[----:B------:R-:W-:-:S04]  /*6590*/  USHF.R.U32.HI UR4, URZ, 0x2, UR4 ;  /* 0x000000023f047899 */ /* 0x000fc80008011604 */
[----:B------:R-:W-:Y:S01]  /*65a0*/  UIMAD UR41, UR4, -0x7, UR41 ;  /* 0xfffffff9042978a4 */ /* 0x000fe2000f8e0229 */
[----:B------:R-:W-:Y:S11]  /*65b0*/  @P0 BRA `(.L_x_158) ;  /* 0xffffffac00180947 */ /* 0x000ff6000383ffff */
[----:B------:R-:W-:Y:S05]  /*65c0*/  EXIT ;  /* 0x000000000000794d */ /* 0x000fea0003800000 */
.L_x_3:
        /* <DEDUP_REMOVED lines=26> */
.L_x_160:
[--C-:B------:R-:W-:Y:S01]  /*6770*/  SHF.R.U64 R14, R12, R20, R13.reuse ;  /* 0x000000140c0e7219 */ /* 0x100fe2000000120d */
[----:B------:R-:W0:Y:S01]  /*6780*/  LDC R24, c[0x0][0x618] ;  /* 0x00018600ff187b82 */ /* 0x000e220000000800 */
[----:B------:R-:W-:Y:S01]  /*6790*/  I2FP.F32.U32 R8, R6 ;  /* 0x0000000600087245 */ /* 0x000fe20000201000 */
[----:B------:R-:W-:Y:S01]  /*67a0*/  ULDC UR4, c[0x0][0x150] ;  /* 0x0000540000047ab9 */ /* 0x000fe20000000800 */
[----:B------:R-:W-:Y:S02]  /*67b0*/  SHF.R.U32.HI R7, RZ, R20, R13 ;  /* 0x00000014ff077219 */ /* 0x000fe4000001160d */
[----:B------:R-:W-:Y:S01]  /*67c0*/  IADD3 R11, P0, RZ, -R14, RZ ;  /* 0x8000000eff0b7210 */ /* 0x000fe20007f1e0ff */
[----:B------:R-:W-:Y:S01]  /*67d0*/  FMUL R13, R8, UR4 ;  /* 0x00000004080d7c20 */ /* 0x000fe20008400000 */
[----:B------:R-:W-:Y:S01]  /*67e0*/  ULDC UR4, c[0x0][0x154] ;  /* 0x0000550000047ab9 */ /* 0x000fe20000000800 */
[----:B------:R-:W1:Y:S02]  /*67f0*/  LDC.64 R26, c[0x0][0x640] ;  /* 0x00019000ff1a7b82 */ /* 0x000e640000000a00 */
[----:B------:R-:W-:-:S02]  /*6800*/  IMAD.X R7, RZ, RZ, ~R7, P0 ;  /* 0x000000ffff077224 */ /* 0x000fc400000e0e07 */
[----:B------:R-:W2:Y:S01]  /*6810*/  F2I.U32.TRUNC.NTZ R13, R13 ;  /* 0x0000000d000d7305 */ /* 0x000ea2000020f000 */
[----:B------:R-:W-:-:S03]  /*6820*/  IMAD.WIDE.U32 R8, R11, R22, R16 ;  /* 0x000000160b087225 */ /* 0x000fc600078e0010 */
[----:B------:R-:W3:Y:S01]  /*6830*/  LDC R15, c[0x0][0x144] ;  /* 0x00005100ff0f7b82 */ /* 0x000ee20000000800 */
[----:B------:R-:W-:-:S04]  /*6840*/  IMAD R10, R7, R22, RZ ;  /* 0x00000016070a7224 */ /* 0x000fc800078e02ff */
[----:B------:R-:W-:Y:S02]  /*6850*/  IMAD R7, R11, R23, R10 ;  /* 0x000000170b077224 */ /* 0x000fe400078e020a */
[----:B------:R-:W-:Y:S01]  /*6860*/  IMAD.MOV.U32 R10, RZ, RZ, -0x1 ;  /* 0xffffffffff0a7424 */ /* 0x000fe200078e00ff */
[----:B------:R-:W4:Y:S01]  /*6870*/  LDC R20, c[0x0][0x608] ;  /* 0x00018200ff147b82 */ /* 0x000f220000000800 */
[----:B------:R-:W-:Y:S01]  /*6880*/  IMAD.IADD R7, R9, 0x1, R7 ;  /* 0x0000000109077824 */ /* 0x000fe200078e0207 */
[----:B------:R-:W-:-:S04]  /*6890*/  I2FP.F32.U32 R9, R5 ;  /* 0x0000000500097245 */ /* 0x000fc80000201000 */
[-C--:B0-----:R-:W-:Y:S01]  /*68a0*/  SHF.R.U64 R12, R8, R24.reuse, R7 ;  /* 0x00000018080c7219 */ /* 0x081fe20000001207 */
[----:B--2---:R-:W-:Y:S01]  /*68b0*/  IMAD.MOV R8, RZ, RZ, -R13 ;  /* 0x000000ffff087224 */ /* 0x004fe200078e0a0d */
[----:B------:R-:W0:Y:S01]  /*68c0*/  LDC R11, c[0x0][0x658] ;  /* 0x00019600ff0b7b82 */ /* 0x000e220000000800 */
[----:B-1----:R-:W-:Y:S01]  /*68d0*/  ISETP.NE.U32.AND P0, PT, R26, RZ, PT ;  /* 0x000000ff1a00720c */ /* 0x002fe20003f05070 */
[----:B------:R-:W-:Y:S01]  /*68e0*/  FMUL R9, R9, UR4 ;  /* 0x0000000409097c20 */ /* 0x000fe20008400000 */
[----:B------:R-:W-:Y:S02]  /*68f0*/  SHF.R.U32.HI R7, RZ, R24, R7 ;  /* 0x00000018ff077219 */ /* 0x000fe40000011607 */
[----:B------:R-:W-:-:S03]  /*6900*/  ISETP.NE.AND.EX P0, PT, R27, RZ, PT, P0 ;  /* 0x000000ff1b00720c */ /* 0x000fc60003f05300 */
[----:B------:R-:W1:Y:S01]  /*6910*/  LDC R22, c[0x0][0x148] ;  /* 0x00005200ff167b82 */ /* 0x000e620000000800 */
[----:B---3--:R-:W-:Y:S02]  /*6920*/  IMAD R23, R15, R8, R6 ;  /* 0x000000080f177224 */ /* 0x008fe400078e0206 */
[----:B------:R-:W-:-:S05]  /*6930*/  IMAD.MOV.U32 R8, RZ, RZ, 0x1 ;  /* 0x00000001ff087424 */ /* 0x000fca00078e00ff */
[----:B------:R-:W2:Y:S01]  /*6940*/  LDC R21, c[0x0][0x600] ;  /* 0x00018000ff157b82 */ /* 0x000ea20000000800 */
[-CC-:B----4-:R-:W-:Y:S02]  /*6950*/  SHF.R.U64 R15, R12, R20.reuse, R7.reuse ;  /* 0x000000140c0f7219 */ /* 0x190fe40000001207 */
[----:B------:R-:W-:Y:S02]  /*6960*/  SHF.R.U32.HI R6, RZ, R20, R7 ;  /* 0x00000014ff067219 */ /* 0x000fe40000011607 */
[----:B------:R3:W4:Y:S03]  /*6970*/  F2I.U32.TRUNC.NTZ R20, R9 ;  /* 0x0000000900147305 */ /* 0x000726000020f000 */
[----:B------:R-:W1:Y:S01]  /*6980*/  LDC R25, c[0x0][0x648] ;  /* 0x00019200ff197b82 */ /* 0x000e620000000800 */
[-C--:B0-----:R-:W-:Y:S02]  /*6990*/  SHF.R.U64 R19, R15, R11.reuse, R6 ;  /* 0x0000000b0f137219 */ /* 0x081fe40000001206 */
[----:B------:R-:W-:-:S02]  /*69a0*/  SHF.L.U32 R10, R10, R11, RZ ;  /* 0x0000000b0a0a7219 */ /* 0x000fc400000006ff */
[-C--:B------:R-:W-:Y:S01]  /*69b0*/  SHF.R.U32.HI R7, RZ, R11.reuse, R6 ;  /* 0x0000000bff077219 */ /* 0x080fe20000011606 */
[----:B------:R-:W-:Y:S01]  /*69c0*/  IMAD.MOV.U32 R6, RZ, RZ, R19 ;  /* 0x000000ffff067224 */ /* 0x000fe200078e0013 */
[----:B------:R-:W-:Y:S01]  /*69d0*/  SHF.L.U32 R24, R8, R11, RZ ;  /* 0x0000000b08187219 */ /* 0x000fe200000006ff */
[----:B------:R-:W0:Y:S01]  /*69e0*/  LDC R28, c[0x0][0x638] ;  /* 0x00018e00ff1c7b82 */ /* 0x000e220000000800 */
[----:B------:R-:W-:-:S07]  /*69f0*/  LOP3.LUT R30, RZ, R10, RZ, 0x33, !PT ;  /* 0x0000000aff1e7212 */ /* 0x000fce00078e33ff */
[----:B------:R-:W0:Y:S01]  /*6a00*/  LDC R29, c[0x0][0x610] ;  /* 0x00018400ff1d7b82 */ /* 0x000e220000000800 */
[----:B---34-:R-:W-:Y:S05]  /*6a10*/  @!P0 BRA `(.L_x_161) ;  /* 0x0000000000288947 */ /* 0x018fea0003800000 */
[----:B------:R-:W3:Y:S02]  /*6a20*/  LDC R6, c[0x0][0x64c] ;  /* 0x00019300ff067b82 */ /* 0x000ee40000000800 */
[----:B---3--:R-:W-:-:S05]  /*6a30*/  IADD3 R11, P0, R19, R6, RZ ;  /* 0x00000006130b7210 */ /* 0x008fca0007f1e0ff */
        /* <DEDUP_REMOVED lines=8> */
.L_x_161:
[----:B------:R-:W-:Y:S01]  /*6ac0*/  ISETP.NE.AND P0, PT, R2, 0x1, PT ;  /* 0x000000010200780c */ /* 0x000fe20003f05270 */
[----:B--2---:R-:W-:Y:S01]  /*6ad0*/  VIADD R9, R21, 0xffffffff ;  /* 0xffffffff15097836 */ /* 0x004fe20000000000 */
[----:B-1----:R-:W-:Y:S01]  /*6ae0*/  SHF.R.U64 R7, R6, R25, R7 ;  /* 0x0000001906077219 */ /* 0x002fe20000001207 */
[----:B------:R-:W-:Y:S01]  /*6af0*/  IMAD.MOV R20, RZ, RZ, -R20 ;  /* 0x000000ffff147224 */ /* 0x000fe200078e0a14 */
[----:B------:R-:W-:Y:S02]  /*6b00*/  LOP3.LUT R6, R15, R30, RZ, 0xc0, !PT ;  /* 0x0000001e0f067212 */ /* 0x000fe400078ec0ff */
[----:B------:R-:W-:Y:S01]  /*6b10*/  LOP3.LUT R12, R12, R9, RZ, 0xc0, !PT ;  /* 0x000000090c0c7212 */ /* 0x000fe200078ec0ff */
[----:B------:R-:W-:Y:S02]  /*6b20*/  IMAD.MOV R8, RZ, RZ, -R7 ;  /* 0x000000ffff087224 */ /* 0x000fe400078e0a07 */
[----:B------:R-:W-:Y:S02]  /*6b30*/  IMAD R6, R24, R7, R6 ;  /* 0x0000000718067224 */ /* 0x000fe400078e0206 */
[----:B------:R-:W-:-:S02]  /*6b40*/  IMAD.MOV.U32 R9, RZ, RZ, 0x1 ;  /* 0x00000001ff097424 */ /* 0x000fc400078e00ff */
[----:B------:R-:W-:Y:S02]  /*6b50*/  @P0 IMAD R23, R22, R20, R5 ;  /* 0x0000001416170224 */ /* 0x000fe400078e0205 */
[----:B0-----:R-:W-:Y:S02]  /*6b60*/  IMAD R5, R8, R28, R19 ;  /* 0x0000001c08057224 */ /* 0x001fe400078e0213 */
[----:B------:R-:W-:Y:S02]  /*6b70*/  IMAD R19, R6, R29, R23 ;  /* 0x0000001d06137224 */ /* 0x000fe400078e0217 */
[----:B------:R-:W-:Y:S02]  /*6b80*/  IMAD R6, R5, R21, R12 ;  /* 0x0000001505067224 */ /* 0x000fe400078e020c */
[----:B------:R-:W-:-:S03]  /*6b90*/  IMAD.MOV.U32 R8, RZ, RZ, R14 ;  /* 0x000000ffff087224 */ /* 0x000fc600078e000e */
[----:B------:R-:W-:Y:S02]  /*6ba0*/  SEL R20, R6, R19, !P0 ;  /* 0x0000001306147207 */ /* 0x000fe40004000000 */
[----:B------:R-:W-:-:S07]  /*6bb0*/  SEL R19, R19, R6, !P0 ;  /* 0x0000000613137207 */ /* 0x000fce0004000000 */
.L_x_159:
[----:B------:R-:W-:-:S08]  /*6bc0*/  NOP ;  /* 0x0000000000007918 */ /* 0x000fd00000000000 */
[----:B------:R-:W0:-:S00]  /*6bd0*/  USETMAXREG.DEALLOC.CTAPOOL 0x28 ;  /* 0x00000028000079c8 */ /* 0x000e0000080e0500 */
[----:B0-----:R-:W-:-:S13]  /*6be0*/  ISETP.NE.AND P0, PT, R0, RZ, PT ;  /* 0x000000ff0000720c */ /* 0x001fda0003f05270 */
[----:B------:R-:W-:Y:S05]  /*6bf0*/  @P0 EXIT ;  /* 0x000000000000094d */ /* 0x000fea0003800000 */
[----:B------:R-:W-:Y:S01]  /*6c00*/  LOP3.LUT P0, RZ, R9, 0xff, RZ, 0xc0, !PT ;  /* 0x000000ff09ff7812 */ /* 0x000fe2000780c0ff */
[----:B------:R-:W-:Y:S02]  /*6c10*/  IMAD.MOV.U32 R0, RZ, RZ, 0x1 ;  /* 0x00000001ff007424 */ /* 0x000fe400078e00ff */
[----:B------:R-:W-:-:S10]  /*6c20*/  IMAD.MOV.U32 R12, RZ, RZ, RZ ;  /* 0x000000ffff0c7224 */ /* 0x000fd400078e00ff */
[----:B------:R-:W-:Y:S05]  /*6c30*/  @!P0 BRA `(.L_x_162) ;  /* 0x0000000c00148947 */ /* 0x000fea0003800000 */
[----:B------:R-:W0:Y:S01]  /*6c40*/  LDC R0, c[0x0][0x28c] ;  /* 0x0000a300ff007b82 */ /* 0x000e220000000800 */
[----:B------:R-:W-:Y:S01]  /*6c50*/  LOP3.LUT P0, RZ, R3, 0x1f, RZ, 0xc0, !PT ;  /* 0x0000001f03ff7812 */ /* 0x000fe2000780c0ff */
[----:B------:R-:W-:Y:S01]  /*6c60*/  ULDC UR5, c[0x0][0x658] ;  /* 0x0001960000057ab9 */ /* 0x000fe20000000800 */
[----:B------:R-:W-:Y:S01]  /*6c70*/  UMOV UR6, 0xffffffff ;  /* 0xffffffff00067882 */ /* 0x000fe20000000000 */
[----:B------:R-:W-:Y:S01]  /*6c80*/  BSSY B0, `(.L_x_162) ;  /* 0x00000c0000007945 */ /* 0x000fe20003800000 */
[----:B------:R-:W-:Y:S01]  /*6c90*/  USHF.L.U32 UR6, UR6, UR5, URZ ;  /* 0x0000000506067299 */ /* 0x000fe2000800063f */
[C---:B------:R-:W-:Y:S01]  /*6ca0*/  ISETP.NE.AND P2, PT, R4.reuse, RZ, PT ;  /* 0x000000ff0400720c */ /* 0x040fe20003f45270 */
[----:B------:R-:W-:Y:S01]  /*6cb0*/  IMAD.MOV.U32 R13, RZ, RZ, 0x1 ;  /* 0x00000001ff0d7424 */ /* 0x000fe200078e00ff */
[----:B------:R-:W-:Y:S01]  /*6cc0*/  ISETP.NE.OR P0, PT, R4, RZ, !P0 ;  /* 0x000000ff0400720c */ /* 0x000fe20004705670 */
[----:B------:R-:W-:Y:S01]  /*6cd0*/  IMAD.MOV.U32 R12, RZ, RZ, RZ ;  /* 0x000000ffff0c7224 */ /* 0x000fe200078e00ff */
[----:B------:R-:W-:Y:S01]  /*6ce0*/  LOP3.LUT R11, R18, 0x2, RZ, 0xfc, !PT ;  /* 0x00000002120b7812 */ /* 0x000fe200078efcff */
[----:B------:R-:W-:Y:S01]  /*6cf0*/  ULDC UR4, c[0x0][0x600] ;  /* 0x0001800000047ab9 */ /* 0x000fe20000000800 */
[----:B------:R-:W-:Y:S01]  /*6d00*/  UMOV UR7, 0x1 ;  /* 0x0000000100077882 */ /* 0x000fe20000000000 */
[----:B------:R-:W-:-:S02]  /*6d10*/  UIADD3 UR15, UR4, -0x1, URZ ;  /* 0xffffffff040f7890 */ /* 0x000fc4000fffe03f */
[----:B------:R-:W-:Y:S02]  /*6d20*/  USHF.L.U32 UR17, UR7, UR5, URZ ;  /* 0x0000000507117299 */ /* 0x000fe4000800063f */
[----:B------:R-:W-:Y:S01]  /*6d30*/  ULOP3.LUT UR16, URZ, UR6, URZ, 0x33, !UPT ;  /* 0x000000063f107292 */ /* 0x000fe2000f8e333f */
[----:B------:R-:W-:Y:S01]  /*6d40*/  ULDC.64 UR20, c[0x0][0x198] ;  /* 0x0000660000147ab9 */ /* 0x000fe20000000a00 */
[----:B0-----:R-:W-:-:S05]  /*6d50*/  VIADD R0, R0, 0x3f ;  /* 0x0000003f00007836 */ /* 0x001fca0000000000 */
[----:B------:R-:W-:-:S04]  /*6d60*/  SHF.R.S32.HI R3, RZ, 0x1f, R0 ;  /* 0x0000001fff037819 */ /* 0x000fc80000011400 */
[----:B------:R-:W-:Y:S01]  /*6d70*/  LEA.HI R3, R3, R0, RZ, 0x6 ;  /* 0x0000000003037211 */ /* 0x000fe200078f30ff */
[----:B------:R-:W-:-:S03]  /*6d80*/  IMAD.MOV.U32 R0, RZ, RZ, 0x1 ;  /* 0x00000001ff007424 */ /* 0x000fc600078e00ff */
[----:B------:R-:W-:-:S05]  /*6d90*/  SHF.R.S32.HI R3, RZ, 0x6, R3 ;  /* 0x00000006ff037819 */ /* 0x000fca0000011403 */
[----:B------:R-:W-:-:S07]  /*6da0*/  VIADD R10, R3, 0x1 ;  /* 0x00000001030a7836 */ /* 0x000fce0000000000 */
.L_x_174:
[----:B------:R-:W-:-:S03]  /*6db0*/  UMOV UR4, 0xffffffff ;  /* 0xffffffff00047882 */ /* 0x000fc60000000000 */
[----:B------:R-:W-:Y:S05]  /*6dc0*/  BRA.DIV UR4, `(.L_x_163) ;  /* 0x0000001204087947 */ /* 0x000fea000b800000 */
[----:B------:R-:W-:-:S13]  /*6dd0*/  ELECT P6, URZ, PT ;  /* 0x00000000003f782f */ /* 0x000fda00038c0000 */
.L_x_188:
[----:B------:R-:W0:Y:S01]  /*6de0*/  LDC R4, c[0x0][0x28c] ;  /* 0x0000a300ff047b82 */ /* 0x000e220000000800 */
[----:B------:R-:W-:Y:S01]  /*6df0*/  BSSY B1, `(.L_x_164) ;  /* 0x0000035000017945 */ /* 0x000fe20003800000 */
[----:B0-----:R-:W-:-:S13]  /*6e00*/  ISETP.LT.OR P6, PT, R4, 0x1, !P6 ;  /* 0x000000010400780c */ /* 0x001fda00077c1670 */
[----:B------:R-:W-:Y:S05]  /*6e10*/  @P6 BRA `(.L_x_165) ;  /* 0x0000000000c86947 */ /* 0x000fea0003800000 */
[----:B------:R-:W-:Y:S02]  /*6e20*/  IMAD.SHL.U32 R20, R20, 0x80, RZ ;  /* 0x0000008014147824 */ /* 0x000fe400078e00ff */
[----:B------:R-:W-:Y:S02]  /*6e30*/  IMAD.SHL.U32 R19, R19, 0x80, RZ ;  /* 0x0000008013137824 */ /* 0x000fe400078e00ff */
[----:B------:R-:W-:Y:S02]  /*6e40*/  IMAD.MOV.U32 R21, RZ, RZ, RZ ;  /* 0x000000ffff157224 */ /* 0x000fe400078e00ff */
[----:B------:R-:W-:Y:S02]  /*6e50*/  IMAD.MOV.U32 R4, RZ, RZ, R10 ;  /* 0x000000ffff047224 */ /* 0x000fe400078e000a */
[----:B------:R-:W-:Y:S02]  /*6e60*/  IMAD.MOV.U32 R5, RZ, RZ, R0 ;  /* 0x000000ffff057224 */ /* 0x000fe400078e0000 */
[----:B------:R-:W-:-:S07]  /*6e70*/  IMAD.MOV.U32 R6, RZ, RZ, R12 ;  /* 0x000000ffff067224 */ /* 0x000fce00078e000c */
.L_x_169:
[----:B------:R-:W0:Y:S01]  /*6e80*/  S2R R14, SR_CgaCtaId ;  /* 0x00000000000e7919 */ /* 0x000e220000008800 */
[----:B------:R-:W-:Y:S01]  /*6e90*/  MOV R7, 0x400 ;  /* 0x0000040000077802 */ /* 0x000fe20000000f00 */
[----:B------:R-:W1:Y:S03]  /*6ea0*/  @!P2 LDC R9, c[0x0][0x500] ;  /* 0x00014000ff09ab82 */ /* 0x000e660000000800 */
[----:B0-----:R-:W-:Y:S02]  /*6eb0*/  LEA R15, R14, R7, 0x18 ;  /* 0x000000070e0f7211 */ /* 0x001fe400078ec0ff */
[----:B------:R-:W-:-:S03]  /*6ec0*/  SHF.L.U32 R7, R5, 0x1f, RZ ;  /* 0x0000001f05077819 */ /* 0x000fc600000006ff */
[----:B------:R-:W-:-:S04]  /*6ed0*/  IMAD R14, R6, 0x8, R15 ;  /* 0x00000008060e7824 */ /* 0x000fc800078e020f */
[----:B------:R-:W0:Y:S02]  /*6ee0*/  SYNCS.PHASECHK.TRANS64.TRYWAIT P1, [R14+URZ+0x38], R7 ;  /* 0x000038070e0075a7 */ /* 0x000e24000802017f */
[----:B01----:R-:W-:Y:S05]  /*6ef0*/  @!P1 BRA `(.L_x_166) ;  /* 0x0000000c00dc9947 */ /* 0x003fea0003800000 */
.L_x_189:
[----:B0-----:R-:W-:Y:S01]  /*6f00*/  PRMT R7, R11, 0x9910, RZ ;  /* 0x000099100b077816 */ /* 0x001fe200000000ff */
[----:B------:R0:W-:Y:S03]  /*6f10*/  @!P2 SYNCS.ARRIVE.TRANS64 RZ, [R14+URZ], R9 ;  /* 0x000000090effa9a7 */ /* 0x0001e6000800003f */
[----:B------:R-:W-:-:S13]  /*6f20*/  ISETP.NE.AND P1, PT, R7, 0x2, PT ;  /* 0x000000020700780c */ /* 0x000fda0003f25270 */
[----:B0-----:R-:W-:Y:S05]  /*6f30*/  @P1 BRA `(.L_x_167) ;  /* 0x0000000000041947 */ /* 0x001fea0003800000 */
[----:B------:R-:W-:Y:S01]  /*6f40*/  BPT.TRAP 0x1 ;  /* 0x000000040000795c */ /* 0x000fe20000300000 */
.L_x_167:
[----:B------:R-:W-:Y:S05]  /*6f50*/  @P0 BRA `(.L_x_168) ;  /* 0x0000000000040947 */ /* 0x000fea0003800000 */
[----:B------:R-:W-:Y:S01]  /*6f60*/  BPT.TRAP 0x1 ;  /* 0x000000040000795c */ /* 0x000fe20000300000 */
.L_x_168:
[----:B------:R-:W-:Y:S01]  /*6f70*/  IMAD R15, R6, 0x4000, R15 ;  /* 0x00004000060f7824 */ /* 0x000fe200078e020f */
[----:B------:R-:W-:Y:S01]  /*6f80*/  R2UR UR9, R14 ;  /* 0x000000000e0972ca */ /* 0x000fe200000e0000 */
[----:B------:R-:W-:Y:S01]  /*6f90*/  VIADD R4, R4, 0xffffffff ;  /* 0xffffffff04047836 */ /* 0x000fe20000000000 */
[----:B------:R-:W-:Y:S01]  /*6fa0*/  UIADD3 UR4, UP0, UR20, 0xf0, URZ ;  /* 0x000000f014047890 */ /* 0x000fe2000ff1e03f */
[----:B------:R-:W-:Y:S01]  /*6fb0*/  R2UR UR11, R19 ;  /* 0x00000000130b72ca */ /* 0x000fe200000e0000 */
[----:B------:R-:W-:Y:S01]  /*6fc0*/  UIADD3 UR22, UP1, UR20, 0x1f0, URZ ;  /* 0x000001f014167890 */ /* 0x000fe2000ff3e03f */
[----:B------:R-:W-:Y:S01]  /*6fd0*/  R2UR UR8, R15 ;  /* 0x000000000f0872ca */ /* 0x000fe200000e0000 */
[----:B------:R-:W-:Y:S01]  /*6fe0*/  UIADD3.X UR5, URZ, UR21, URZ, UP0, !UPT ;  /* 0x000000153f057290 */ /* 0x000fe200087fe43f */
[C---:B------:R-:W-:Y:S01]  /*6ff0*/  R2UR UR10, R21.reuse ;  /* 0x00000000150a72ca */ /* 0x040fe200000e0000 */
[----:B------:R-:W-:Y:S01]  /*7000*/  VIADD R6, R6, 0x1 ;  /* 0x0000000106067836 */ /* 0x000fe20000000000 */
[----:B------:R-:W-:Y:S01]  /*7010*/  R2UR UR12, R8 ;  /* 0x00000000080c72ca */ /* 0x000fe200000e0000 */
[----:B------:R-:W-:Y:S01]  /*7020*/  UIADD3.X UR23, URZ, UR21, URZ, UP1, !UPT ;  /* 0x000000153f177290 */ /* 0x000fe20008ffe43f */
[----:B------:R-:W-:Y:S01]  /*7030*/  R2UR UR18, R20 ;  /* 0x00000000141272ca */ /* 0x000fe200000e0000 */
[----:B------:R-:W-:Y:S01]  /*7040*/  UMOV UR6, 0x0 ;  /* 0x0000000000067882 */ /* 0x000fe20000000000 */
[----:B------:R-:W-:Y:S01]  /*7050*/  ISETP.GT.AND P3, PT, R4, 0x1, PT ;  /* 0x000000010400780c */ /* 0x000fe20003f64270 */
[----:B------:R-:W-:Y:S01]  /*7060*/  UMOV UR7, 0x10000000 ;  /* 0x1000000000077882 */ /* 0x000fe20000000000 */
[----:B------:R-:W-:Y:S01]  /*7070*/  ISETP.NE.AND P1, PT, R6, 0x7, PT ;  /* 0x000000070600780c */ /* 0x000fe20003f25270 */
[----:B------:R-:W-:-:S02]  /*7080*/  VIADD R21, R21, 0x40 ;  /* 0x0000004015157836 */ /* 0x000fc40000000000 */
[----:B------:R-:W-:Y:S01]  /*7090*/  UIADD3 UR13, UR8, 0x180, URZ ;  /* 0x00000180080d7890 */ /* 0x000fe2000fffe03f */
[----:B------:R-:W-:Y:S01]  /*70a0*/  SEL R14, RZ, 0x1, P1 ;  /* 0x00000001ff0e7807 */ /* 0x000fe20000800000 */
[----:B------:R-:W-:Y:S01]  /*70b0*/  UIADD3 UR14, UR8, 0x1c180, URZ ;  /* 0x0001c180080e7890 */ /* 0x000fe2000fffe03f */
[----:B------:R-:W-:Y:S02]  /*70c0*/  SEL R6, R6, RZ, P1 ;  /* 0x000000ff06067207 */ /* 0x000fe40000800000 */
[----:B------:R-:W-:Y:S02]  /*70d0*/  LOP3.LUT R5, R5, R14, RZ, 0x3c, !PT ;  /* 0x0000000e05057212 */ /* 0x000fe400078e3cff */
[----:B------:R-:W-:Y:S02]  /*70e0*/  UMOV UR8, UR13 ;  /* 0x0000000d00087c82 */ /* 0x000fe40008000000 */
[----:B------:R0:W-:Y:S02]  /*70f0*/  UTMALDG.3D [UR8], [UR4], desc[UR6] ;  /* 0x00000608040075b4 */ /* 0x0001e40008011000 */
[----:B0-----:R-:W-:Y:S01]  /*7100*/  UMOV UR8, UR14 ;  /* 0x0000000e00087c82 */ /* 0x001fe20008000000 */
[----:B------:R-:W-:-:S02]  /*7110*/  UMOV UR11, UR18 ;  /* 0x00000012000b7c82 */ /* 0x000fc40008000000 */
[----:B------:R0:W-:Y:S02]  /*7120*/  UTMALDG.3D [UR8], [UR22], desc[UR6] ;  /* 0x00000608160075b4 */ /* 0x0001e40008011000 */
[----:B0-----:R-:W-:Y:S05]  /*7130*/  @P3 BRA `(.L_x_169) ;  /* 0xfffffffc00503947 */ /* 0x001fea000383ffff */
.L_x_165:
[----:B------:R-:W-:Y:S05]  /*7140*/  BSYNC B1 ;  /* 0x0000000000017941 */ /* 0x000fea0003800000 */
.L_x_164:
[----:B------:R-:W-:Y:S01]  /*7150*/  LOP3.LUT P4, RZ, R13, 0xff, RZ, 0xc0, !PT ;  /* 0x000000ff0dff7812 */ /* 0x000fe2000788c0ff */
[C---:B------:R-:W-:Y:S01]  /*7160*/  IMAD.IADD R12, R3.reuse, 0x1, R12 ;  /* 0x00000001030c7824 */ /* 0x040fe200078e020c */
[----:B------:R-:W-:Y:S01]  /*7170*/  ULDC.64 UR4, c[0x0][0x650] ;  /* 0x0001940000047ab9 */ /* 0x000fe20000000a00 */
[C---:B------:R-:W-:Y:S01]  /*7180*/  ISETP.GE.U32.AND P3, PT, R3.reuse, 0x7, PT ;  /* 0x000000070300780c */ /* 0x040fe20003f66070 */
[----:B------:R-:W-:Y:S01]  /*7190*/  BSSY B1, `(.L_x_170) ;  /* 0x000006c000017945 */ /* 0x000fe20003800000 */
[C---:B------:R-:W-:Y:S01]  /*71a0*/  IMAD.WIDE.U32 R4, R12.reuse, 0x24924925, RZ ;  /* 0x249249250c047825 */ /* 0x040fe200078e00ff */
[C---:B------:R-:W-:Y:S02]  /*71b0*/  ISETP.GT.U32.AND P1, PT, R12.reuse, 0x6, PT ;  /* 0x000000060c00780c */ /* 0x040fe40003f24070 */
[----:B------:R-:W-:Y:S01]  /*71c0*/  PRMT R13, RZ, 0x7610, R13 ;  /* 0x00007610ff0d7816 */ /* 0x000fe2000000000d */
[----:B------:R-:W-:Y:S01]  /*71d0*/  IMAD.IADD R4, R12, 0x1, -R5 ;  /* 0x000000010c047824 */ /* 0x000fe200078e0a05 */
[----:B------:R-:W-:Y:S01]  /*71e0*/  ISETP.LT.U32.AND P1, PT, R3, 0x7, P1 ;  /* 0x000000070300780c */ /* 0x000fe20000f21070 */
[----:B------:R-:W-:-:S02]  /*71f0*/  IMAD.MOV.U32 R19, RZ, RZ, -0x1 ;  /* 0xffffffffff137424 */ /* 0x000fc400078e00ff */
[----:B------:R-:W0:Y:S01]  /*7200*/  @P4 S2R R7, SR_CgaCtaId ;  /* 0x0000000000074919 */ /* 0x000e220000008800 */
[----:B------:R-:W-:Y:S01]  /*7210*/  @P4 MOV R6, 0x400 ;  /* 0x0000040000064802 */ /* 0x000fe20000000f00 */
[----:B------:R-:W-:Y:S01]  /*7220*/  IMAD.MOV.U32 R20, RZ, RZ, -0x1 ;  /* 0xffffffffff147424 */ /* 0x000fe200078e00ff */
[----:B------:R-:W-:Y:S01]  /*7230*/  LEA.HI R4, R4, R5, RZ, 0x1f ;  /* 0x0000000504047211 */ /* 0x000fe200078ff8ff */
[----:B------:R-:W-:-:S03]  /*7240*/  IMAD.MOV.U32 R8, RZ, RZ, -0x1 ;  /* 0xffffffffff087424 */ /* 0x000fc600078e00ff */
[--C-:B------:R-:W-:Y:S02]  /*7250*/  SHF.R.U32.HI R5, RZ, 0x2, R4.reuse ;  /* 0x00000002ff057819 */ /* 0x100fe40000011604 */
[----:B------:R-:W-:-:S03]  /*7260*/  PRMT R4, RZ, 0x7610, R4 ;  /* 0x00007610ff047816 */ /* 0x000fc60000000004 */
[----:B------:R-:W-:Y:S01]  /*7270*/  IMAD R12, R5, -0x7, R12 ;  /* 0xfffffff9050c7824 */ /* 0x000fe200078e020c */
[----:B0-----:R-:W-:Y:S02]  /*7280*/  @P4 LEA R6, R7, R6, 0x18 ;  /* 0x0000000607064211 */ /* 0x001fe400078ec0ff */
[----:B------:R-:W-:Y:S02]  /*7290*/  SEL R7, RZ, 0x1, !P1 ;  /* 0x00000001ff077807 */ /* 0x000fe40004800000 */
[----:B------:R-:W-:Y:S01]  /*72a0*/  IADD3 R16, P1, R16, UR36, RZ ;  /* 0x0000002410107c10 */ /* 0x000fe2000ff3e0ff */
[----:B------:R0:W-:Y:S01]  /*72b0*/  @P4 SYNCS.ARRIVE.TRANS64.A1T0 RZ, [R6+URZ+0x88], RZ ;  /* 0x000088ff06ff49a7 */ /* 0x0001e2000810003f */
[----:B------:R-:W-:Y:S02]  /*72c0*/  LOP3.LUT R0, R0, R7, RZ, 0x3c, !PT ;  /* 0x0000000700007212 */ /* 0x000fe400078e3cff */
[----:B------:R-:W-:Y:S02]  /*72d0*/  IADD3.X R17, R17, UR42, RZ, P1, !PT ;  /* 0x0000002a11117c10 */ /* 0x000fe40008ffe4ff */
[----:B------:R-:W-:-:S02]  /*72e0*/  ISETP.GE.U32.AND P1, PT, R16, UR4, PT ;  /* 0x0000000410007c0c */ /* 0x000fc4000bf26070 */
[----:B------:R-:W-:Y:S02]  /*72f0*/  @P3 LOP3.LUT R0, R0, 0x1, R5, 0x78, !PT ;  /* 0x0000000100003812 */ /* 0x000fe400078e7805 */
[----:B------:R-:W-:-:S13]  /*7300*/  ISETP.GE.U32.AND.EX P1, PT, R17, UR5, PT, P1 ;  /* 0x0000000511007c0c */ /* 0x000fda000bf26110 */
[----:B0-----:R-:W-:Y:S05]  /*7310*/  @P1 BRA `(.L_x_171) ;  /* 0x00000004004c1947 */ /* 0x001fea0003800000 */
[----:B------:R-:W-:Y:S01]  /*7320*/  ULDC.64 UR4, c[0x0][0x628] ;  /* 0x00018a0000047ab9 */ /* 0x000fe20000000a00 */
[----:B------:R-:W0:Y:S01]  /*7330*/  S2R R15, SR_CTAID.X ;  /* 0x00000000000f7919 */ /* 0x000e220000002500 */
[----:B------:R-:W-:Y:S01]  /*7340*/  ISETP.NE.U32.AND P1, PT, RZ, UR4, PT ;  /* 0x00000004ff007c0c */ /* 0x000fe2000bf25070 */
[----:B------:R-:W-:Y:S01]  /*7350*/  ULDC UR7, c[0x0][0x630] ;  /* 0x00018c0000077ab9 */ /* 0x000fe20000000800 */
[----:B------:R-:W-:Y:S01]  /*7360*/  IMAD.MOV.U32 R4, RZ, RZ, R16 ;  /* 0x000000ffff047224 */ /* 0x000fe200078e0010 */
[----:B------:R-:W1:Y:S01]  /*7370*/  S2R R14, SR_CTAID.Y ;  /* 0x00000000000e7919 */ /* 0x000e620000002600 */
[----:B------:R-:W-:Y:S01]  /*7380*/  ISETP.NE.AND.EX P1, PT, RZ, UR5, PT, P1 ;  /* 0x00000005ff007c0c */ /* 0x000fe2000bf25310 */
[----:B------:R-:W-:-:S12]  /*7390*/  IMAD.MOV.U32 R5, RZ, RZ, R17 ;  /* 0x000000ffff057224 */ /* 0x000fd800078e0011 */
[----:B------:R-:W-:Y:S05]  /*73a0*/  @!P1 BRA `(.L_x_172) ;  /* 0x0000000000289947 */ /* 0x000fea0003800000 */
[----:B------:R-:W-:Y:S02]  /*73b0*/  ULDC UR6, c[0x0][0x634] ;  /* 0x00018d0000067ab9 */ /* 0x000fe40000000800 */
[----:B------:R-:W-:-:S05]  /*73c0*/  IADD3 R9, P1, R16, UR6, RZ ;  /* 0x0000000610097c10 */ /* 0x000fca000ff3e0ff */
[----:B------:R-:W-:-:S04]  /*73d0*/  IMAD.X R19, RZ, RZ, R17, P1 ;  /* 0x000000ffff137224 */ /* 0x000fc800008e0611 */
[----:B------:R-:W-:-:S04]  /*73e0*/  IMAD.WIDE.U32 R6, R19, UR4, RZ ;  /* 0x0000000413067c25 */ /* 0x000fc8000f8e00ff */
[----:B------:R-:W-:-:S04]  /*73f0*/  IMAD.WIDE.U32 R6, P1, R9, UR5, R6 ;  /* 0x0000000509067c25 */ /* 0x000fc8000f820006 */
[----:B------:R-:W-:-:S04]  /*7400*/  IMAD.WIDE.U32 R8, R9, UR4, RZ ;  /* 0x0000000409087c25 */ /* 0x000fc8000f8e00ff */
[----:B------:R-:W-:Y:S01]  /*7410*/  IMAD.X R5, RZ, RZ, RZ, P1 ;  /* 0x000000ffff057224 */ /* 0x000fe200008e06ff */
[----:B------:R-:W-:Y:S01]  /*7420*/  IADD3 RZ, P1, R9, R6, RZ ;  /* 0x0000000609ff7210 */ /* 0x000fe20007f3e0ff */
[----:B------:R-:W-:-:S04]  /*7430*/  IMAD.MOV.U32 R4, RZ, RZ, R7 ;  /* 0x000000ffff047224 */ /* 0x000fc800078e0007 */
[----:B------:R-:W-:-:S08]  /*7440*/  IMAD.WIDE.U32.X R4, R19, UR5, R4, P1 ;  /* 0x0000000513047c25 */ /* 0x000fd000088e0404 */
.L_x_172:
[--C-:B------:R-:W-:Y:S01]  /*7450*/  SHF.R.U64 R8, R4, UR7, R5.reuse ;  /* 0x0000000704087c19 */ /* 0x100fe20008001205 */
[----:B------:R-:W-:Y:S01]  /*7460*/  ULDC.64 UR4, c[0x0][0x620] ;  /* 0x0001880000047ab9 */ /* 0x000fe20000000a00 */
[----:B------:R-:W-:Y:S01]  /*7470*/  SHF.R.U32.HI R4, RZ, UR7, R5 ;  /* 0x00000007ff047c19 */ /* 0x000fe20008011605 */
[----:B------:R-:W2:Y:S01]  /*7480*/  LDC R24, c[0x0][0x144] ;  /* 0x00005100ff187b82 */ /* 0x000ea20000000800 */
[----:B------:R-:W-:Y:S01]  /*7490*/  IADD3 R7, P1, RZ, -R8, RZ ;  /* 0x80000008ff077210 */ /* 0x000fe20007f3e0ff */
[----:B------:R-:W-:Y:S01]  /*74a0*/  ULDC.64 UR8, c[0x0][0x640] ;  /* 0x0001900000087ab9 */ /* 0x000fe20000000a00 */
[----:B0-----:R-:W-:Y:S01]  /*74b0*/  I2FP.F32.U32 R9, R15 ;  /* 0x0000000f00097245 */ /* 0x001fe20000201000 */
[----:B------:R-:W-:Y:S02]  /*74c0*/  ULDC UR6, c[0x0][0x608] ;  /* 0x0001820000067ab9 */ /* 0x000fe40000000800 */
[----:B------:R-:W-:Y:S01]  /*74d0*/  IMAD.X R4, RZ, RZ, ~R4, P1 ;  /* 0x000000ffff047224 */ /* 0x000fe200008e0e04 */
[----:B------:R-:W-:Y:S01]  /*74e0*/  ISETP.NE.U32.AND P1, PT, RZ, UR8, PT ;  /* 0x00000008ff007c0c */ /* 0x000fe2000bf25070 */
[----:B------:R-:W0:Y:S02]  /*74f0*/  LDC R21, c[0x0][0x148] ;  /* 0x00005200ff157b82 */ /* 0x000e240000000800 */
[----:B------:R-:W-:Y:S01]  /*7500*/  IMAD R6, R4, UR4, RZ ;  /* 0x0000000404067c24 */ /* 0x000fe2000f8e02ff */
[----:B------:R-:W-:Y:S01]  /*7510*/  ISETP.NE.AND.EX P1, PT, RZ, UR9, PT, P1 ;  /* 0x00000009ff007c0c */ /* 0x000fe2000bf25310 */
[----:B------:R-:W-:Y:S01]  /*7520*/  IMAD.WIDE.U32 R4, R7, UR4, R16 ;  /* 0x0000000407047c25 */ /* 0x000fe2000f8e0010 */
[----:B------:R-:W-:-:S03]  /*7530*/  ULDC UR4, c[0x0][0x150] ;  /* 0x0000540000047ab9 */ /* 0x000fc60000000800 */
[----:B------:R-:W-:Y:S02]  /*7540*/  IMAD R7, R7, UR5, R6 ;  /* 0x0000000507077c24 */ /* 0x000fe4000f8e0206 */
[----:B------:R-:W-:Y:S01]  /*7550*/  FMUL R6, R9, UR4 ;  /* 0x0000000409067c20 */ /* 0x000fe20008400000 */
[----:B------:R-:W-:Y:S01]  /*7560*/  ULDC UR4, c[0x0][0x618] ;  /* 0x0001860000047ab9 */ /* 0x000fe20000000800 */
[----:B------:R-:W-:Y:S01]  /*7570*/  ULDC UR5, c[0x0][0x154] ;  /* 0x0000550000057ab9 */ /* 0x000fe20000000800 */
[----:B------:R-:W-:-:S03]  /*7580*/  IMAD.IADD R5, R5, 0x1, R7 ;  /* 0x0000000105057824 */ /* 0x000fc600078e0207 */
[----:B------:R-:W3:Y:S02]  /*7590*/  F2I.U32.TRUNC.NTZ R6, R6 ;  /* 0x0000000600067305 */ /* 0x000ee4000020f000 */
[----:B------:R-:W-:Y:S02]  /*75a0*/  SHF.R.U64 R9, R4, UR4, R5 ;  /* 0x0000000404097c19 */ /* 0x000fe40008001205 */
[----:B-1----:R-:W-:-:S05]  /*75b0*/  I2FP.F32.U32 R4, R14 ;  /* 0x0000000e00047245 */ /* 0x002fca0000201000 */
[----:B------:R-:W-:Y:S01]  /*75c0*/  FMUL R22, R4, UR5 ;  /* 0x0000000504167c20 */ /* 0x000fe20008400000 */
[----:B------:R-:W-:Y:S01]  /*75d0*/  SHF.R.U32.HI R4, RZ, UR4, R5 ;  /* 0x00000004ff047c19 */ /* 0x000fe20008011605 */
[----:B------:R-:W-:-:S03]  /*75e0*/  ULDC UR4, c[0x0][0x658] ;  /* 0x0001960000047ab9 */ /* 0x000fc60000000800 */
[--C-:B------:R-:W-:Y:S01]  /*75f0*/  SHF.R.U64 R20, R9, UR6, R4.reuse ;  /* 0x0000000609147c19 */ /* 0x100fe20008001204 */
[----:B------:R-:W1:Y:S01]  /*7600*/  F2I.U32.TRUNC.NTZ R22, R22 ;  /* 0x0000001600167305 */ /* 0x000e62000020f000 */
[----:B------:R-:W-:Y:S01]  /*7610*/  SHF.R.U32.HI R5, RZ, UR6, R4 ;  /* 0x00000006ff057c19 */ /* 0x000fe20008011604 */
[----:B---3--:R-:W-:-:S03]  /*7620*/  IMAD.MOV R6, RZ, RZ, -R6 ;  /* 0x000000ffff067224 */ /* 0x008fc600078e0a06 */
[----:B------:R-:W-:Y:S01]  /*7630*/  SHF.R.U64 R19, R20, UR4, R5 ;  /* 0x0000000414137c19 */ /* 0x000fe20008001205 */
[----:B--2---:R-:W-:Y:S01]  /*7640*/  IMAD R15, R24, R6, R15 ;  /* 0x00000006180f7224 */ /* 0x004fe200078e020f */
[----:B------:R-:W-:-:S03]  /*7650*/  SHF.R.U32.HI R23, RZ, UR4, R5 ;  /* 0x00000004ff177c19 */ /* 0x000fc60008011605 */
[----:B------:R-:W-:Y:S02]  /*7660*/  IMAD.MOV.U32 R4, RZ, RZ, R19 ;  /* 0x000000ffff047224 */ /* 0x000fe400078e0013 */
[----:B------:R-:W-:Y:S01]  /*7670*/  IMAD.MOV.U32 R5, RZ, RZ, R23 ;  /* 0x000000ffff057224 */ /* 0x000fe200078e0017 */
[----:B-1----:R-:W-:Y:S06]  /*7680*/  @!P1 BRA `(.L_x_173) ;  /* 0x0000000000289947 */ /* 0x002fec0003800000 */
[----:B------:R-:W-:Y:S02]  /*7690*/  ULDC UR4, c[0x0][0x64c] ;  /* 0x0001930000047ab9 */ /* 0x000fe40000000800 */
[----:B------:R-:W-:-:S05]  /*76a0*/  IADD3 R5, P1, R19, UR4, RZ ;  /* 0x0000000413057c10 */ /* 0x000fca000ff3e0ff */
[----:B------:R-:W-:-:S04]  /*76b0*/  IMAD.X R23, RZ, RZ, R23, P1 ;  /* 0x000000ffff177224 */ /* 0x000fc800008e0617 */
[----:B------:R-:W-:-:S04]  /*76c0*/  IMAD.WIDE.U32 R6, R23, UR8, RZ ;  /* 0x0000000817067c25 */ /* 0x000fc8000f8e00ff */
[----:B------:R-:W-:-:S04]  /*76d0*/  IMAD.WIDE.U32 R6, P1, R5, UR9, R6 ;  /* 0x0000000905067c25 */ /* 0x000fc8000f820006 */
[----:B------:R-:W-:-:S04]  /*76e0*/  IMAD.WIDE.U32 R4, R5, UR8, RZ ;  /* 0x0000000805047c25 */ /* 0x000fc8000f8e00ff */
[----:B------:R-:W-:Y:S01]  /*76f0*/  IMAD.MOV.U32 R4, RZ, RZ, R7 ;  /* 0x000000ffff047224 */ /* 0x000fe200078e0007 */
[----:B------:R-:W-:Y:S01]  /*7700*/  IADD3 RZ, P3, R5, R6, RZ ;  /* 0x0000000605ff7210 */ /* 0x000fe20007f7e0ff */
[----:B------:R-:W-:-:S04]  /*7710*/  IMAD.X R5, RZ, RZ, RZ, P1 ;  /* 0x000000ffff057224 */ /* 0x000fc800008e06ff */
[----:B------:R-:W-:-:S08]  /*7720*/  IMAD.WIDE.U32.X R4, R23, UR9, R4, P3 ;  /* 0x0000000917047c25 */ /* 0x000fd000098e0404 */
.L_x_173:
[----:B------:R-:W-:Y:S01]  /*7730*/  ISETP.NE.AND P1, PT, R2, 0x1, PT ;  /* 0x000000010200780c */ /* 0x000fe20003f25270 */
[----:B------:R-:W-:Y:S01]  /*7740*/  ULDC UR4, c[0x0][0x648] ;  /* 0x0001920000047ab9 */ /* 0x000fe20000000800 */
[----:B------:R-:W-:Y:S01]  /*7750*/  LOP3.LUT R20, R20, UR16, RZ, 0xc0, !PT ;  /* 0x0000001014147c12 */ /* 0x000fe2000f8ec0ff */
[----:B------:R-:W-:Y:S01]  /*7760*/  IMAD.MOV R22, RZ, RZ, -R22 ;  /* 0x000000ffff167224 */ /* 0x000fe200078e0a16 */
[----:B------:R-:W-:Y:S01]  /*7770*/  SHF.R.U64 R5, R4, UR4, R5 ;  /* 0x0000000404057c19 */ /* 0x000fe20008001205 */
[----:B------:R-:W-:Y:S01]  /*7780*/  ULDC UR4, c[0x0][0x638] ;  /* 0x00018e0000047ab9 */ /* 0x000fe20000000800 */
[----:B------:R-:W-:Y:S01]  /*7790*/  LOP3.LUT R6, R9, UR15, RZ, 0xc0, !PT ;  /* 0x0000000f09067c12 */ /* 0x000fe2000f8ec0ff */
[----:B------:R-:W-:Y:S02]  /*77a0*/  ULDC UR5, c[0x0][0x610] ;  /* 0x0001840000057ab9 */ /* 0x000fe40000000800 */
[----:B------:R-:W-:Y:S02]  /*77b0*/  IMAD.MOV R4, RZ, RZ, -R5 ;  /* 0x000000ffff047224 */ /* 0x000fe400078e0a05 */
[----:B------:R-:W-:-:S02]  /*77c0*/  IMAD R20, R5, UR17, R20 ;  /* 0x0000001105147c24 */ /* 0x000fc4000f8e0214 */
[----:B0-----:R-:W-:Y:S02]  /*77d0*/  @P1 IMAD R15, R21, R22, R14 ;  /* 0x00000016150f1224 */ /* 0x001fe400078e020e */
[----:B------:R-:W-:Y:S01]  /*77e0*/  IMAD R19, R4, UR4, R19 ;  /* 0x0000000404137c24 */ /* 0x000fe2000f8e0213 */
[----:B------:R-:W-:Y:S01]  /*77f0*/  ULDC UR4, c[0x0][0x600] ;  /* 0x0001800000047ab9 */ /* 0x000fe20000000800 */
[----:B------:R-:W-:Y:S02]  /*7800*/  IMAD R15, R20, UR5, R15 ;  /* 0x00000005140f7c24 */ /* 0x000fe4000f8e020f */
[----:B------:R-:W-:Y:S02]  /*7810*/  IMAD R6, R19, UR4, R6 ;  /* 0x0000000413067c24 */ /* 0x000fe4000f8e0206 */
[----:B------:R-:W-:-:S03]  /*7820*/  IMAD.MOV.U32 R4, RZ, RZ, 0x1 ;  /* 0x00000001ff047424 */ /* 0x000fc600078e00ff */
[----:B------:R-:W-:Y:S02]  /*7830*/  SEL R20, R6, R15, !P1 ;  /* 0x0000000f06147207 */ /* 0x000fe40004800000 */
[----:B------:R-:W-:-:S07]  /*7840*/  SEL R19, R15, R6, !P1 ;  /* 0x000000060f137207 */ /* 0x000fce0004800000 */
.L_x_171:
[----:B------:R-:W-:Y:S05]  /*7850*/  BSYNC B1 ;  /* 0x0000000000017941 */ /* 0x000fea0003800000 */
.L_x_170:
[----:B------:R-:W-:-:S13]  /*7860*/  LOP3.LUT P1, RZ, R4, 0xff, RZ, 0xc0, !PT ;  /* 0x000000ff04ff7812 */ /* 0x000fda000782c0ff */
[----:B------:R-:W-:Y:S05]  /*7870*/  @P1 BRA `(.L_x_174) ;  /* 0xfffffff4004c1947 */ /* 0x000fea000383ffff */
[----:B------:R-:W-:Y:S05]  /*7880*/  BSYNC B0 ;  /* 0x0000000000007941 */ /* 0x000fea0003800000 */
.L_x_162:
[----:B------:R-:W-:-:S03]  /*7890*/  UMOV UR4, 0xffffffff ;  /* 0xffffffff00047882 */ /* 0x000fc60000000000 */
[----:B------:R-:W-:Y:S05]  /*78a0*/  BRA.DIV UR4, `(.L_x_175) ;  /* 0x0000000604847947 */ /* 0x000fea000b800000 */
[----:B------:R-:W-:-:S13]  /*78b0*/  ELECT P6, URZ, PT ;  /* 0x00000000003f782f */ /* 0x000fda00038c0000 */
.L_x_192:
[----:B------:R-:W-:Y:S04]  /*78c0*/  BSSY B0, `(.L_x_176) ;  /* 0x0000046000007945 */ /* 0x000fe80003800000 */
[----:B------:R-:W-:Y:S05]  /*78d0*/  @!P6 BRA `(.L_x_177) ;  /* 0x000000040010e947 */ /* 0x000fea0003800000 */
[----:B------:R-:W-:-:S04]  /*78e0*/  LOP3.LUT R18, R18, 0x2, RZ, 0xfc, !PT ;  /* 0x0000000212127812 */ /* 0x000fc800078efcff */
[----:B------:R-:W-:-:S13]  /*78f0*/  ISETP.NE.AND P0, PT, R18, 0x3, PT ;  /* 0x000000031200780c */ /* 0x000fda0003f05270 */
[----:B------:R-:W-:Y:S05]  /*7900*/  @!P0 BRA `(.L_x_178) ;  /* 0x0000000000048947 */ /* 0x000fea0003800000 */
[----:B------:R-:W-:Y:S01]  /*7910*/  BPT.TRAP 0x1 ;  /* 0x000000040000795c */ /* 0x000fe20000300000 */
.L_x_178:
[----:B------:R-:W0:Y:S01]  /*7920*/  S2R R3, SR_CgaCtaId ;  /* 0x0000000000037919 */ /* 0x000e220000008800 */
[----:B------:R-:W-:-:S04]  /*7930*/  MOV R2, 0x400 ;  /* 0x0000040000027802 */ /* 0x000fc80000000f00 */
[----:B0-----:R-:W-:Y:S02]  /*7940*/  LEA R3, R3, R2, 0x18 ;  /* 0x0000000203037211 */ /* 0x001fe400078ec0ff */
[----:B------:R-:W-:-:S03]  /*7950*/  SHF.L.U32 R2, R0, 0x1f, RZ ;  /* 0x0000001f00027819 */ /* 0x000fc600000006ff */
[----:B------:R-:W-:-:S04]  /*7960*/  VIADD R3, R3, 0x38 ;  /* 0x0000003803037836 */ /* 0x000fc80000000000 */
[C---:B------:R-:W-:Y:S02]  /*7970*/  IMAD R7, R12.reuse, 0x8, R3 ;  /* 0x000000080c077824 */ /* 0x040fe400078e0203 */
[----:B------:R-:W-:Y:S02]  /*7980*/  VIADD R12, R12, 0x1 ;  /* 0x000000010c0c7836 */ /* 0x000fe40000000000 */
[----:B------:R-:W0:Y:S03]  /*7990*/  SYNCS.PHASECHK.TRANS64.TRYWAIT P0, [R7+URZ], R2 ;  /* 0x00000002070075a7 */ /* 0x000e26000800017f */
[----:B------:R-:W-:-:S04]  /*79a0*/  ISETP.NE.AND P1, PT, R12, 0x7, PT ;  /* 0x000000070c00780c */ /* 0x000fc80003f25270 */
[----:B------:R-:W-:Y:S02]  /*79b0*/  SEL R5, RZ, 0x1, P1 ;  /* 0x00000001ff057807 */ /* 0x000fe40000800000 */
[----:B------:R-:W-:Y:S02]  /*79c0*/  SEL R12, R12, RZ, P1 ;  /* 0x000000ff0c0c7207 */ /* 0x000fe40000800000 */
[----:B------:R-:W-:-:S03]  /*79d0*/  LOP3.LUT R5, R0, R5, RZ, 0x3c, !PT ;  /* 0x0000000500057212 */ /* 0x000fc600078e3cff */
[----:B------:R-:W-:Y:S01]  /*79e0*/  IMAD R9, R12, 0x8, R3 ;  /* 0x000000080c097824 */ /* 0x000fe200078e0203 */
[----:B------:R-:W-:Y:S01]  /*79f0*/  SHF.L.U32 R4, R5, 0x1f, RZ ;  /* 0x0000001f05047819 */ /* 0x000fe200000006ff */
[----:B0-----:R-:W-:Y:S06]  /*7a00*/  @!P0 BRA `(.L_x_179) ;  /* 0x00000004004c8947 */ /* 0x001fec0003800000 */
.L_x_193:
[----:B------:R-:W1:Y:S01]  /*7a10*/  SYNCS.PHASECHK.TRANS64.TRYWAIT P0, [R9+URZ], R4 ;  /* 0x00000004090075a7 */ /* 0x000e62000800017f */
[----:B------:R-:W-:-:S05]  /*7a20*/  VIADD R0, R12, 0x1 ;  /* 0x000000010c007836 */ /* 0x000fca0000000000 */
[----:B------:R-:W-:-:S04]  /*7a30*/  ISETP.NE.AND P1, PT, R0, 0x7, PT ;  /* 0x000000070000780c */ /* 0x000fc80003f25270 */
[----:B0-----:R-:W-:Y:S02]  /*7a40*/  SEL R2, RZ, 0x1, P1 ;  /* 0x00000001ff027807 */ /* 0x001fe40000800000 */
[----:B------:R-:W-:Y:S02]  /*7a50*/  SEL R0, R0, RZ, P1 ;  /* 0x000000ff00007207 */ /* 0x000fe40000800000 */
[----:B------:R-:W-:-:S03]  /*7a60*/  LOP3.LUT R7, R5, R2, RZ, 0x3c, !PT ;  /* 0x0000000205077212 */ /* 0x000fc600078e3cff */
[----:B------:R-:W-:Y:S01]  /*7a70*/  IMAD R6, R0, 0x8, R3 ;  /* 0x0000000800067824 */ /* 0x000fe200078e0203 */
[----:B------:R-:W-:Y:S01]  /*7a80*/  SHF.L.U32 R5, R7, 0x1f, RZ ;  /* 0x0000001f07057819 */ /* 0x000fe200000006ff */
[----:B-1----:R-:W-:Y:S06]  /*7a90*/  @!P0 BRA `(.L_x_180) ;  /* 0x00000004003c8947 */ /* 0x002fec0003800000 */
.L_x_194:
[----:B------:R-:W1:Y:S01]  /*7aa0*/  SYNCS.PHASECHK.TRANS64.TRYWAIT P0, [R6+URZ], R5 ;  /* 0x00000005060075a7 */ /* 0x000e62000800017f */
[----:B------:R-:W-:-:S05]  /*7ab0*/  VIADD R0, R0, 0x1 ;  /* 0x0000000100007836 */ /* 0x000fca0000000000 */
[----:B------:R-:W-:-:S04]  /*7ac0*/  ISETP.NE.AND P1, PT, R0, 0x7, PT ;  /* 0x000000070000780c */ /* 0x000fc80003f25270 */
[----:B------:R-:W-:Y:S02]  /*7ad0*/  SEL R2, RZ, 0x1, P1 ;  /* 0x00000001ff027807 */ /* 0x000fe40000800000 */
[----:B------:R-:W-:Y:S02]  /*7ae0*/  SEL R0, R0, RZ, P1 ;  /* 0x000000ff00007207 */ /* 0x000fe40000800000 */
[----:B------:R-:W-:-:S03]  /*7af0*/  LOP3.LUT R7, R7, R2, RZ, 0x3c, !PT ;  /* 0x0000000207077212 */ /* 0x000fc600078e3cff */
[----:B0-----:R-:W-:Y:S01]  /*7b00*/  IMAD R9, R0, 0x8, R3 ;  /* 0x0000000800097824 */ /* 0x001fe200078e0203 */
[----:B------:R-:W-:Y:S01]  /*7b10*/  SHF.L.U32 R4, R7, 0x1f, RZ ;  /* 0x0000001f07047819 */ /* 0x000fe200000006ff */
[----:B-1----:R-:W-:Y:S06]  /*7b20*/  @!P0 BRA `(.L_x_181) ;  /* 0x00000004002c8947 */ /* 0x002fec0003800000 */
.L_x_195:
        /* <DEDUP_REMOVED lines=9> */
.L_x_196:
        /* <DEDUP_REMOVED lines=9> */
.L_x_197:
[----:B------:R-:W1:Y:S01]  /*7c50*/  SYNCS.PHASECHK.TRANS64.TRYWAIT P0, [R9+URZ], R4 ;  /* 0x00000004090075a7 */ /* 0x000e62000800017f */
[----:B------:R-:W-:-:S05]  /*7c60*/  VIADD R0, R0, 0x1 ;  /* 0x0000000100007836 */ /* 0x000fca0000000000 */
[----:B------:R-:W-:-:S04]  /*7c70*/  ISETP.NE.AND P1, PT, R0, 0x7, PT ;  /* 0x000000070000780c */ /* 0x000fc80003f25270 */
[----:B------:R-:W-:Y:S02]  /*7c80*/  SEL R2, RZ, 0x1, P1 ;  /* 0x00000001ff027807 */ /* 0x000fe40000800000 */
[----:B------:R-:W-:Y:S02]  /*7c90*/  SEL R0, R0, RZ, P1 ;  /* 0x000000ff00007207 */ /* 0x000fe40000800000 */
[----:B------:R-:W-:Y:S01]  /*7ca0*/  LOP3.LUT R2, R7, R2, RZ, 0x3c, !PT ;  /* 0x0000000207027212 */ /* 0x000fe200078e3cff */
[----:B-1----:R-:W-:Y:S06]  /*7cb0*/  @!P0 BRA `(.L_x_184) ;  /* 0x0000000400048947 */ /* 0x002fec0003800000 */
.L_x_198:
[----:B------:R-:W-:Y:S01]  /*7cc0*/  IMAD R3, R0, 0x8, R3 ;  /* 0x0000000800037824 */ /* 0x000fe200078e0203 */
[----:B------:R-:W-:-:S07]  /*7cd0*/  SHF.L.U32 R0, R2, 0x1f, RZ ;  /* 0x0000001f02007819 */ /* 0x000fce00000006ff */
.L_x_185:
[----:B--2---:R2:W3:Y:S02]  /*7ce0*/  SYNCS.PHASECHK.TRANS64.TRYWAIT P0, [R3+URZ], R0 ;  /* 0x00000000030075a7 */ /* 0x0044e4000800017f */
[----:B---3--:R-:W-:Y:S05]  /*7cf0*/  @!P0 NANOSLEEP.SYNCS 0x989680 ;  /* 0x009896800000895d */ /* 0x008fea0003900000 */
[----:B------:R-:W3:Y:S02]  /*7d00*/  @!P0 SYNCS.PHASECHK.TRANS64 P0, [R3+URZ], R0 ;  /* 0x00000000030085a7 */ /* 0x000ee4000800007f */
[----:B---3--:R-:W-:Y:S05]  /*7d10*/  @!P0 BRA `(.L_x_185) ;  /* 0xfffffffc00f08947 */ /* 0x008fea000383ffff */
.L_x_177:
[----:B------:R-:W-:Y:S05]  /*7d20*/  BSYNC B0 ;  /* 0x0000000000007941 */ /* 0x000fea0003800000 */
.L_x_176:
[----:B------:R-:W-:Y:S05]  /*7d30*/  EXIT ;  /* 0x000000000000794d */ /* 0x000fea0003800000 */
.L_x_17:
[----:B-1----:R1:W2:Y:S02]  /*7d40*/  SYNCS.PHASECHK.TRANS64.TRYWAIT P1, [R3+URZ], R0 ;  /* 0x00000000030075a7 */ /* 0x0022a4000802017f */
[----:B--2---:R-:W-:Y:S05]  /*7d50*/  @!P1 NANOSLEEP.SYNCS 0x989680 ;  /* 0x009896800000995d */ /* 0x004fea0003900000 */
[----:B------:R-:W2:Y:S02]  /*7d60*/  @!P1 SYNCS.PHASECHK.TRANS64 P1, [R3+URZ], R0 ;  /* 0x00000000030095a7 */ /* 0x000ea4000802007f */
[----:B--2---:R-:W-:Y:S05]  /*7d70*/  @!P1 BRA `(.L_x_17) ;  /* 0xfffffffc00f09947 */ /* 0x004fea000383ffff */
[----:B------:R-:W-:Y:S05]  /*7d80*/  BRA `(.L_x_16) ;  /* 0xffffff9400e07947 */ /* 0x000fea000383ffff */
.L_x_22:
[----:B-1----:R-:W-:-:S04]  /*7d90*/  IMAD.U32 R4, RZ, RZ, UR7 ;  /* 0x00000007ff047e24 */ /* 0x002fc8000f8e00ff */
[----:B------:R1:W2:Y:S03]  /*7da0*/  SYNCS.PHASECHK.TRANS64.TRYWAIT P1, [R4+URZ], R3 ;  /* 0x00000003040075a7 */ /* 0x0002a6000802017f */
[----:B--2---:R-:W-:Y:S05]  /*7db0*/  @!P1 NANOSLEEP.SYNCS 0x989680 ;  /* 0x009896800000995d */ /* 0x004fea0003900000 */
[----:B------:R-:W2:Y:S02]  /*7dc0*/  @!P1 SYNCS.PHASECHK.TRANS64 P1, [R4+URZ], R3 ;  /* 0x00000003040095a7 */ /* 0x000ea4000802007f */
[----:B--2---:R-:W-:Y:S05]  /*7dd0*/  @!P1 BRA `(.L_x_22) ;  /* 0xfffffffc00ec9947 */ /* 0x004fea000383ffff */
[----:B------:R-:W-:Y:S05]  /*7de0*/  BRA `(.L_x_21) ;  /* 0xffffff9800ac7947 */ /* 0x000fea000383ffff */
.L_x_163:
[----:B------:R-:W-:Y:S01]  /*7df0*/  BSSY B1, `(.L_x_186) ;  /* 0x0000006000017945 */ /* 0x000fe20003800000 */
[----:B------:R-:W-:-:S07]  /*7e00*/  IMAD.MOV.U32 R15, RZ, RZ, -0x1 ;  /* 0xffffffffff0f7424 */ /* 0x000fce00078e00ff */
[----:B------:R-:W-:Y:S05]  /*7e10*/  WARPSYNC.COLLECTIVE R15, `(.L_x_187) ;  /* 0x000000000f0c7348 */ /* 0x000fea0003c00000 */
[----:B------:R-:W-:Y:S02]  /*7e20*/  ELECT P6, UR62, PT ;  /* 0x00000000003e782f */ /* 0x000fe400038c0000 */
[----:B------:R-:W-:Y:S01]  /*7e30*/  MOV R14, UR62 ;  /* 0x0000003e000e7c02 */ /* 0x000fe20008000f00 */
[----:B------:R-:W-:Y:S10]  /*7e40*/  ENDCOLLECTIVE ;  /* 0x000000000000791b */ /* 0x000ff40003800000 */
.L_x_187:
[----:B------:R-:W-:Y:S05]  /*7e50*/  BSYNC B1 ;  /* 0x0000000000017941 */ /* 0x000fea0003800000 */
.L_x_186:
[----:B------:R-:W-:Y:S05]  /*7e60*/  BRA `(.L_x_188) ;  /* 0xffffffec00dc7947 */ /* 0x000fea000383ffff */
.L_x_166:
[----:B0-----:R0:W1:Y:S02]  /*7e70*/  SYNCS.PHASECHK.TRANS64.TRYWAIT P1, [R14+URZ+0x38], R7 ;  /* 0x000038070e0075a7 */ /* 0x001064000802017f */
[----:B-1----:R-:W-:Y:S05]  /*7e80*/  @!P1 NANOSLEEP.SYNCS 0x989680 ;  /* 0x009896800000995d */ /* 0x002fea0003900000 */
[----:B------:R-:W1:Y:S02]  /*7e90*/  @!P1 SYNCS.PHASECHK.TRANS64 P1, [R14+URZ+0x38], R7 ;  /* 0x000038070e0095a7 */ /* 0x000e64000802007f */
[----:B-1----:R-:W-:Y:S05]  /*7ea0*/  @!P1 BRA `(.L_x_166) ;  /* 0xfffffffc00f09947 */ /* 0x002fea000383ffff */
[----:B------:R-:W-:Y:S05]  /*7eb0*/  BRA `(.L_x_189) ;  /* 0xfffffff000107947 */ /* 0x000fea000383ffff */
.L_x_175:
[----:B------:R-:W-:Y:S01]  /*7ec0*/  BSSY B0, `(.L_x_190) ;  /* 0x0000006000007945 */ /* 0x000fe20003800000 */
[----:B------:R-:W-:-:S07]  /*7ed0*/  IMAD.MOV.U32 R15, RZ, RZ, -0x1 ;  /* 0xffffffffff0f7424 */ /* 0x000fce00078e00ff */
[----:B------:R-:W-:Y:S05]  /*7ee0*/  WARPSYNC.COLLECTIVE R15, `(.L_x_191) ;  /* 0x000000000f0c7348 */ /* 0x000fea0003c00000 */
[----:B------:R-:W-:Y:S02]  /*7ef0*/  ELECT P6, UR62, PT ;  /* 0x00000000003e782f */ /* 0x000fe400038c0000 */
[----:B------:R-:W-:Y:S01]  /*7f00*/  MOV R14, UR62 ;  /* 0x0000003e000e7c02 */ /* 0x000fe20008000f00 */
[----:B------:R-:W-:Y:S10]  /*7f10*/  ENDCOLLECTIVE ;  /* 0x000000000000791b */ /* 0x000ff40003800000 */
.L_x_191:
[----:B------:R-:W-:Y:S05]  /*7f20*/  BSYNC B0 ;  /* 0x0000000000007941 */ /* 0x000fea0003800000 */
.L_x_190:
[----:B------:R-:W-:Y:S05]  /*7f30*/  BRA `(.L_x_192) ;  /* 0xfffffff800607947 */ /* 0x000fea000383ffff */
.L_x_179:
[----:B0-----:R0:W1:Y:S02]  /*7f40*/  SYNCS.PHASECHK.TRANS64.TRYWAIT P0, [R7+URZ], R2 ;  /* 0x00000002070075a7 */ /* 0x001064000800017f */
[----:B-1----:R-:W-:Y:S05]  /*7f50*/  @!P0 NANOSLEEP.SYNCS 0x989680 ;  /* 0x009896800000895d */ /* 0x002fea0003900000 */
[----:B------:R-:W1:Y:S02]  /*7f60*/  @!P0 SYNCS.PHASECHK.TRANS64 P0, [R7+URZ], R2 ;  /* 0x00000002070085a7 */ /* 0x000e64000800007f */
[----:B-1----:R-:W-:Y:S05]  /*7f70*/  @!P0 BRA `(.L_x_179) ;  /* 0xfffffffc00f08947 */ /* 0x002fea000383ffff */
[----:B------:R-:W-:Y:S05]  /*7f80*/  BRA `(.L_x_193) ;  /* 0xfffffff800a07947 */ /* 0x000fea000383ffff */
.L_x_180:
[----:B0-----:R0:W1:Y:S02]  /*7f90*/  SYNCS.PHASECHK.TRANS64.TRYWAIT P0, [R9+URZ], R4 ;  /* 0x00000004090075a7 */ /* 0x001064000800017f */
[----:B-1----:R-:W-:Y:S05]  /*7fa0*/  @!P0 NANOSLEEP.SYNCS 0x989680 ;  /* 0x009896800000895d */ /* 0x002fea0003900000 */
[----:B------:R-:W1:Y:S02]  /*7fb0*/  @!P0 SYNCS.PHASECHK.TRANS64 P0, [R9+URZ], R4 ;  /* 0x00000004090085a7 */ /* 0x000e64000800007f */
[----:B-1----:R-:W-:Y:S05]  /*7fc0*/  @!P0 BRA `(.L_x_180) ;  /* 0xfffffffc00f08947 */ /* 0x002fea000383ffff */
[----:B------:R-:W-:Y:S05]  /*7fd0*/  BRA `(.L_x_194) ;  /* 0xfffffff800b07947 */ /* 0x000fea000383ffff */
.L_x_181:
[----:B0-----:R0:W1:Y:S02]  /*7fe0*/  SYNCS.PHASECHK.TRANS64.TRYWAIT P0, [R6+URZ], R5 ;  /* 0x00000005060075a7 */ /* 0x001064000800017f */
[----:B-1----:R-:W-:Y:S05]  /*7ff0*/  @!P0 NANOSLEEP.SYNCS 0x989680 ;  /* 0x009896800000895d */ /* 0x002fea0003900000 */
[----:B------:R-:W1:Y:S02]  /*8000*/  @!P0 SYNCS.PHASECHK.TRANS64 P0, [R6+URZ], R5 ;  /* 0x00000005060085a7 */ /* 0x000e64000800007f */
[----:B-1----:R-:W-:Y:S05]  /*8010*/  @!P0 BRA `(.L_x_181) ;  /* 0xfffffffc00f08947 */ /* 0x002fea000383ffff */
[----:B------:R-:W-:Y:S05]  /*8020*/  BRA `(.L_x_195) ;  /* 0xfffffff800c07947 */ /* 0x000fea000383ffff */
.L_x_182:
[----:B0-----:R0:W1:Y:S02]  /*8030*/  SYNCS.PHASECHK.TRANS64.TRYWAIT P0, [R9+URZ], R4 ;  /* 0x00000004090075a7 */ /* 0x001064000800017f */
[----:B-1----:R-:W-:Y:S05]  /*8040*/  @!P0 NANOSLEEP.SYNCS 0x989680 ;  /* 0x009896800000895d */ /* 0x002fea0003900000 */
[----:B------:R-:W1:Y:S02]  /*8050*/  @!P0 SYNCS.PHASECHK.TRANS64 P0, [R9+URZ], R4 ;  /* 0x00000004090085a7 */ /* 0x000e64000800007f */
[----:B-1----:R-:W-:Y:S05]  /*8060*/  @!P0 BRA `(.L_x_182) ;  /* 0xfffffffc00f08947 */ /* 0x002fea000383ffff */
[----:B------:R-:W-:Y:S05]  /*8070*/  BRA `(.L_x_196) ;  /* 0xfffffff800d07947 */ /* 0x000fea000383ffff */
.L_x_183:
[----:B0-----:R0:W1:Y:S02]  /*8080*/  SYNCS.PHASECHK.TRANS64.TRYWAIT P0, [R6+URZ], R5 ;  /* 0x00000005060075a7 */ /* 0x001064000800017f */
[----:B-1----:R-:W-:Y:S05]  /*8090*/  @!P0 NANOSLEEP.SYNCS 0x989680 ;  /* 0x009896800000895d */ /* 0x002fea0003900000 */
[----:B------:R-:W1:Y:S02]  /*80a0*/  @!P0 SYNCS.PHASECHK.TRANS64 P0, [R6+URZ], R5 ;  /* 0x00000005060085a7 */ /* 0x000e64000800007f */
[----:B-1----:R-:W-:Y:S05]  /*80b0*/  @!P0 BRA `(.L_x_183) ;  /* 0xfffffffc00f08947 */ /* 0x002fea000383ffff */
[----:B------:R-:W-:Y:S05]  /*80c0*/  BRA `(.L_x_197) ;  /* 0xfffffff800e07947 */ /* 0x000fea000383ffff */
.L_x_184:
[----:B-1----:R1:W2:Y:S02]  /*80d0*/  SYNCS.PHASECHK.TRANS64.TRYWAIT P0, [R9+URZ], R4 ;  /* 0x00000004090075a7 */ /* 0x0022a4000800017f */
[----:B--2---:R-:W-:Y:S05]  /*80e0*/  @!P0 NANOSLEEP.SYNCS 0x989680 ;  /* 0x009896800000895d */ /* 0x004fea0003900000 */
[----:B------:R-:W2:Y:S02]  /*80f0*/  @!P0 SYNCS.PHASECHK.TRANS64 P0, [R9+URZ], R4 ;  /* 0x00000004090085a7 */ /* 0x000ea4000800007f */
[----:B--2---:R-:W-:Y:S05]  /*8100*/  @!P0 BRA `(.L_x_184) ;  /* 0xfffffffc00f08947 */ /* 0x004fea000383ffff */
[----:B------:R-:W-:Y:S05]  /*8110*/  BRA `(.L_x_198) ;  /* 0xfffffff800e87947 */ /* 0x000fea000383ffff */
.L_x_199:
[----:B------:R-:W-:-:S00]  /*8120*/  BRA `(.L_x_199) ;  /* 0xfffffffc00fc7947 */ /* 0x000fc0000383ffff */
[----:B------:R-:W-:-:S00]  /*8130*/  NOP ;  /* 0x0000000000007918 */ /* 0x000fc00000000000 */
        /* <DEDUP_REMOVED lines=12> */
.L_x_200:


//--------------------- .nv.global.init           --------------------------
	.section	.nv.global.init,"aw",@progbits
.nv.global.init:
	.type		$str$22,@object
	.size		$str$22,($str$23 - $str$22)
$str$22:
        /*0000*/ 	.byte	0x6b, 0x5f, 0x74, 0x69, 0x6c, 0x65, 0x5f, 0x63, 0x6f, 0x75, 0x6e, 0x74, 0x20, 0x3e, 0x3d, 0x20
        /*0010*/ 	.byte	0x31, 0x00
	.type		$str$23,@object
	.size		$str$23,(__unnamed_1 - $str$23)
$str$23:
        /*0012*/ 	.byte	0x2f, 0x74, 0x6d, 0x70, 0x2f, 0x63, 0x75, 0x74, 0x6c, 0x61, 0x73, 0x73, 0x5f, 0x73, 0x77, 0x65
        /*0022*/ 	.byte	0x65, 0x70, 0x5f, 0x73, 0x72, 0x63, 0x2f, 0x69, 0x6e, 0x63, 0x6c, 0x75, 0x64, 0x65, 0x2f, 0x63
        /*0032*/ 	.byte	0x75, 0x74, 0x6c, 0x61, 0x73, 0x73, 0x2f, 0x67, 0x65, 0x6d, 0x6d, 0x2f, 0x63, 0x6f, 0x6c, 0x6c
        /*0042*/ 	.byte	0x65, 0x63, 0x74, 0x69, 0x76, 0x65, 0x2f, 0x73, 0x6d, 0x39, 0x30, 0x5f, 0x6d, 0x6d, 0x61, 0x5f
        /*0052*/ 	.byte	0x74, 0x6d, 0x61, 0x5f, 0x67, 0x6d, 0x6d, 0x61, 0x5f, 0x73, 0x73, 0x5f, 0x77, 0x61, 0x72, 0x70
        /*0062*/ 	.byte	0x73, 0x70, 0x65, 0x63, 0x69, 0x61, 0x6c, 0x69, 0x7a, 0x65, 0x64, 0x2e, 0x68, 0x70, 0x70, 0x00
	.type		__unnamed_1,@object
	.size		__unnamed_1,(.L_0 - __unnamed_1)
__unnamed_1:
        /*0072*/ 	.byte	0x76, 0x6f, 0x69, 0x64, 0x20, 0x63, 0x75, 0x74, 0x6c, 0x61, 0x73, 0x73, 0x3a, 0x3a, 0x67, 0x65
        /* <DEDUP_REMOVED lines=179> */
        /*0bb2*/ 	.byte	0x3a, 0x69, 0x64, 0x65, 0x6e, 0x74, 0x69, 0x74, 0x79, 0x5d, 0x00
.L_0:


//--------------------- .nv.shared._ZN7cutlass13device_kernelINS_4gemm6kernel13GemmUniversalIN4cute5tupleIJiiiiEEENS1_10collective13CollectiveMmaINS1_34MainloopSm90TmaGmmaWarpSpecializedILi7ENS5_IJNS4_1CILi1EEESB_SB_EEENS1_35KernelTmaWarpSpecializedCooperativeEEENS5_IJNSA_ILi128EEESF_NSA_ILi64EEEEEENS_6half_tENS5_IJlSB_lEEESI_SJ_NS4_8TiledMMAINS4_8MMA_AtomIJNS4_4SM904GMMA26MMA_64x128x16_F32F16F16_SSILNSN_5MajorE0ELSP_0ELNSN_7ScaleInE1ELSQ_1EEEEEENS4_6LayoutINS5_IJNSA_ILi2EEESB_SB_EEENS5_IJSB_NSA_ILi0EEESW_EEEEENS5_IJNS4_10UnderscoreESZ_SZ_EEEEENS4_13SM90_TMA_LOADENS4_14ComposedLayoutINS4_7SwizzleILi3ELi4ELi3EEENS4_18smem_ptr_flag_bitsILi16EEENST_INS5_IJNSA_ILi8EEESG_EEENS5_IJSG_SB_EEEEEEEvNS4_8identityES12_S1C_vS1D_EENS_8epilogue10collective6detail29Sm90TmaWarpSpecializedAdapterINS1G_15DefaultEpilogueISI_SJ_SJ_NS1F_6thread17LinearCombinationISI_Li1EffLNS1K_9ScaleType4KindE0ELNS_15FloatRoundStyleE2ESI_EENS1_15EpilogueDefaultEEEEEvvEEEEvNT_6ParamsE --------------------------
	.section	.nv.shared._ZN7cutlass13device_kernelINS_4gemm6kernel13GemmUniversalIN4cute5tupleIJiiiiEEENS1_10collective13CollectiveMmaINS1_34MainloopSm90TmaGmmaWarpSpecializedILi7ENS5_IJNS4_1CILi1EEESB_SB_EEENS1_35KernelTmaWarpSpecializedCooperativeEEENS5_IJNSA_ILi128EEESF_NSA_ILi64EEEEEENS_6half_tENS5_IJlSB_lEEESI_SJ_NS4_8TiledMMAINS4_8MMA_AtomIJNS4_4SM904GMMA26MMA_64x128x16_F32F16F16_SSILNSN_5MajorE0ELSP_0ELNSN_7ScaleInE1ELSQ_1EEEEEENS4_6LayoutINS5_IJNSA_ILi2EEESB_SB_EEENS5_IJSB_NSA_ILi0EEESW_EEEEENS5_IJNS4_10UnderscoreESZ_SZ_EEEEENS4_13SM90_TMA_LOADENS4_14ComposedLayoutINS4_7SwizzleILi3ELi4ELi3EEENS4_18smem_ptr_flag_bitsILi16EEENST_INS5_IJNSA_ILi8EEESG_EEENS5_IJSG_SB_EEEEEEEvNS4_8identityES12_S1C_vS1D_EENS_8epilogue10collective6detail29Sm90TmaWarpSpecializedAdapterINS1G_15DefaultEpilogueISI_SJ_SJ_NS1F_6thread17LinearCombinationISI_Li1EffLNS1K_9ScaleType4KindE0ELNS_15FloatRoundStyleE2ESI_EENS1_15EpilogueDefaultEEEEEvvEEEEvNT_6ParamsE,"aw",@nobits
	.sectionflags	@""
	.align	16
	.zero		1024


//--------------------- .nv.shared.reserved.0     --------------------------
	.section	.nv.shared.reserved.0,"aw",@nobits
	.weak		__nv_reservedSMEM_offset_0_alias
	.size		__nv_reservedSMEM_offset_0_alias, 0, 0
	.other		__nv_reservedSMEM_offset_0_alias,@"STO_CUDA_RESERVED_SHARED STV_DEFAULT"
__nv_reservedSMEM_offset_0_alias:
	.zero		0


//--------------------- .nv.global                --------------------------
	.section	.nv.global,"aw",@nobits
.nv.global:
	.type		_ZN40_INTERNAL_9ecd72c3_4_k_cu_49db46b3_221064cute1_E,@object
	.size		_ZN40_INTERNAL_9ecd72c3_4_k_cu_49db46b3_221064cute1_E,(_ZN40_INTERNAL_9ecd72c3_4_k_cu_49db46b3_221064cuda3std3__45__cpo6cbeginE - _ZN40_INTERNAL_9ecd72c3_4_k_cu_49db46b3_221064cute1_E)
_ZN40_INTERNAL_9ecd72c3_4_k_cu_49db46b3_221064cute1_E:
	.zero		1
	.type		_ZN40_INTERNAL_9ecd72c3_4_k_cu_49db46b3_221064cuda3std3__45__cpo6cbeginE,@object
	.size		_ZN40_INTERNAL_9ecd72c3_4_k_cu_49db46b3_221064cuda3std3__45__cpo6cbeginE,(_ZN40_INTERNAL_9ecd72c3_4_k_cu_49db46b3_221064cuda3std3__48in_placeE - _ZN40_INTERNAL_9ecd72c3_4_k_cu_49db46b3_221064cuda3std3__45__cpo6cbeginE)
_ZN40_INTERNAL_9ecd72c3_4_k_cu_49db46b3_221064cuda3std3__45__cpo6cbeginE:
	.zero		1
	.type		_ZN40_INTERNAL_9ecd72c3_4_k_cu_49db46b3_221064cuda3std3__48in_placeE,@object
	.size		_ZN40_INTERNAL_9ecd72c3_4_k_cu_49db46b3_221064cuda3std3__48in_placeE,(_ZN40_INTERNAL_9ecd72c3_4_k_cu_49db46b3_221064cuda3std6ranges3__45__cpo9iter_moveE - _ZN40_INTERNAL_9ecd72c3_4_k_cu_49db46b3_221064cuda3std3__48in_placeE)
_ZN40_INTERNAL_9ecd72c3_4_k_cu_49db46b3_221064cuda3std3__48in_placeE:
	.zero		1
	.type		_ZN40_INTERNAL_9ecd72c3_4_k_cu_49db46b3_221064cuda3std6ranges3__45__cpo9iter_moveE,@object
	.size		_ZN40_INTERNAL_9ecd72c3_4_k_cu_49db46b3_221064cuda3std6ranges3__45__cpo9iter_moveE,(_ZN40_INTERNAL_9ecd72c3_4_k_cu_49db46b3_221064cuda3std3__45__cpo5beginE - _ZN40_INTERNAL_9ecd72c3_4_k_cu_49db46b3_221064cuda3std6ranges3__45__cpo9iter_moveE)
_ZN40_INTERNAL_9ecd72c3_4_k_cu_49db46b3_221064cuda3std6ranges3__45__cpo9iter_moveE:
	.zero		1
	.type		_ZN40_INTERNAL_9ecd72c3_4_k_cu_49db46b3_221064cuda3std3__45__cpo5beginE,@object
	.size		_ZN40_INTERNAL_9ecd72c3_4_k_cu_49db46b3_221064cuda3std3__45__cpo5beginE,(_ZN40_INTERNAL_9ecd72c3_4_k_cu_49db46b3_221064cuda3std3__442_GLOBAL__N__9ecd72c3_4_k_cu_49db46b3_221066ignoreE - _ZN40_INTERNAL_9ecd72c3_4_k_cu_49db46b3_221064cuda3std3__45__cpo5beginE)
_ZN40_INTERNAL_9ecd72c3_4_k_cu_49db46b3_221064cuda3std3__45__cpo5beginE:
	.zero		1
	.type		_ZN40_INTERNAL_9ecd72c3_4_k_cu_49db46b3_221064cuda3std3__442_GLOBAL__N__9ecd72c3_4_k_cu_49db46b3_221066ignoreE,@object
	.size		_ZN40_INTERNAL_9ecd72c3_4_k_cu_49db46b3_221064cuda3std3__442_GLOBAL__N__9ecd72c3_4_k_cu_49db46b3_221066ignoreE,(_ZN40_INTERNAL_9ecd72c3_4_k_cu_49db46b3_221064cute7productE - _ZN40_INTERNAL_9ecd72c3_4_k_cu_49db46b3_221064cuda3std3__442_GLOBAL__N__9ecd72c3_4_k_cu_49db46b3_221066ignoreE)
_ZN40_INTERNAL_9ecd72c3_4_k_cu_49db46b3_221064cuda3std3__442_GLOBAL__N__9ecd72c3_4_k_cu_49db46b3_221066ignoreE:
	.zero		1
	.type		_ZN40_INTERNAL_9ecd72c3_4_k_cu_49db46b3_221064cute7productE,@object
	.size		_ZN40_INTERNAL_9ecd72c3_4_k_cu_49db46b3_221064cute7productE,(_ZN40_INTERNAL_9ecd72c3_4_k_cu_49db46b3_221064cuda3std3__45__cpo3endE - _ZN40_INTERNAL_9ecd72c3_4_k_cu_49db46b3_221064cute7productE)
_ZN40_INTERNAL_9ecd72c3_4_k_cu_49db46b3_221064cute7productE:
	.zero		1
	.type		_ZN40_INTERNAL_9ecd72c3_4_k_cu_49db46b3_221064cuda3std3__45__cpo3endE,@object
	.size		_ZN40_INTERNAL_9ecd72c3_4_k_cu_49db46b3_221064cuda3std3__45__cpo3endE,(_ZN40_INTERNAL_9ecd72c3_4_k_cu_49db46b3_221064cuda3std3__419piecewise_constructE - _ZN40_INTERNAL_9ecd72c3_4_k_cu_49db46b3_221064cuda3std3__45__cpo3endE)
_ZN40_INTERNAL_9ecd72c3_4_k_cu_49db46b3_221064cuda3std3__45__cpo3endE:
	.zero		1
	.type		_ZN40_INTERNAL_9ecd72c3_4_k_cu_49db46b3_221064cuda3std3__419piecewise_constructE,@object
	.size		_ZN40_INTERNAL_9ecd72c3_4_k_cu_49db46b3_221064cuda3std3__419piecewise_constructE,(_ZN40_INTERNAL_9ecd72c3_4_k_cu_49db46b3_221064cuda3std3__45__cpo4cendE - _ZN40_INTERNAL_9ecd72c3_4_k_cu_49db46b3_221064cuda3std3__419piecewise_constructE)
_ZN40_INTERNAL_9ecd72c3_4_k_cu_49db46b3_221064cuda3std3__419piecewise_constructE:
	.zero		1
	.type		_ZN40_INTERNAL_9ecd72c3_4_k_cu_49db46b3_221064cuda3std3__45__cpo4cendE,@object
	.size		_ZN40_INTERNAL_9ecd72c3_4_k_cu_49db46b3_221064cuda3std3__45__cpo4cendE,(_ZN40_INTERNAL_9ecd72c3_4_k_cu_49db46b3_221064cuda3std6ranges3__45__cpo4swapE - _ZN40_INTERNAL_9ecd72c3_4_k_cu_49db46b3_221064cuda3std3__45__cpo4cendE)
_ZN40_INTERNAL_9ecd72c3_4_k_cu_49db46b3_221064cuda3std3__45__cpo4cendE:
	.zero		1
	.type		_ZN40_INTERNAL_9ecd72c3_4_k_cu_49db46b3_221064cuda3std6ranges3__45__cpo4swapE,@object
	.size		_ZN40_INTERNAL_9ecd72c3_4_k_cu_49db46b3_221064cuda3std6ranges3__45__cpo4swapE,(.L_8 - _ZN40_INTERNAL_9ecd72c3_4_k_cu_49db46b3_221064cuda3std6ranges3__45__cpo4swapE)
_ZN40_INTERNAL_9ecd72c3_4_k_cu_49db46b3_221064cuda3std6ranges3__45__cpo4swapE:
	.zero		1
.L_8:


//--------------------- .nv.constant0._ZN7cutlass13device_kernelINS_4gemm6kernel13GemmUniversalIN4cute5tupleIJiiiiEEENS1_10collective13CollectiveMmaINS1_34MainloopSm90TmaGmmaWarpSpecializedILi7ENS5_IJNS4_1CILi1EEESB_SB_EEENS1_35KernelTmaWarpSpecializedCooperativeEEENS5_IJNSA_ILi128EEESF_NSA_ILi64EEEEEENS_6half_tENS5_IJlSB_lEEESI_SJ_NS4_8TiledMMAINS4_8MMA_AtomIJNS4_4SM904GMMA26MMA_64x128x16_F32F16F16_SSILNSN_5MajorE0ELSP_0ELNSN_7ScaleInE1ELSQ_1EEEEEENS4_6LayoutINS5_IJNSA_ILi2EEESB_SB_EEENS5_IJSB_NSA_ILi0EEESW_EEEEENS5_IJNS4_10UnderscoreESZ_SZ_EEEEENS4_13SM90_TMA_LOADENS4_14ComposedLayoutINS4_7SwizzleILi3ELi4ELi3EEENS4_18smem_ptr_flag_bitsILi16EEENST_INS5_IJNSA_ILi8EEESG_EEENS5_IJSG_SB_EEEEEEEvNS4_8identityES12_S1C_vS1D_EENS_8epilogue10collective6detail29Sm90TmaWarpSpecializedAdapterINS1G_15DefaultEpilogueISI_SJ_SJ_NS1F_6thread17LinearCombinationISI_Li1EffLNS1K_9ScaleType4KindE0ELNS_15FloatRoundStyleE2ESI_EENS1_15EpilogueDefaultEEEEEvvEEEEvNT_6ParamsE --------------------------
	.section	.nv.constant0._ZN7cutlass13device_kernelINS_4gemm6kernel13GemmUniversalIN4cute5tupleIJiiiiEEENS1_10collective13CollectiveMmaINS1_34MainloopSm90TmaGmmaWarpSpecializedILi7ENS5_IJNS4_1CILi1EEESB_SB_EEENS1_35KernelTmaWarpSpecializedCooperativeEEENS5_IJNSA_ILi128EEESF_NSA_ILi64EEEEEENS_6half_tENS5_IJlSB_lEEESI_SJ_NS4_8TiledMMAINS4_8MMA_AtomIJNS4_4SM904GMMA26MMA_64x128x16_F32F16F16_SSILNSN_5MajorE0ELSP_0ELNSN_7ScaleInE1ELSQ_1EEEEEENS4_6LayoutINS5_IJNSA_ILi2EEESB_SB_EEENS5_IJSB_NSA_ILi0EEESW_EEEEENS5_IJNS4_10UnderscoreESZ_SZ_EEEEENS4_13SM90_TMA_LOADENS4_14ComposedLayoutINS4_7SwizzleILi3ELi4ELi3EEENS4_18smem_ptr_flag_bitsILi16EEENST_INS5_IJNSA_ILi8EEESG_EEENS5_IJSG_SB_EEEEEEEvNS4_8identityES12_S1C_vS1D_EENS_8epilogue10collective6detail29Sm90TmaWarpSpecializedAdapterINS1G_15DefaultEpilogueISI_SJ_SJ_NS1F_6thread17LinearCombinationISI_Li1EffLNS1K_9ScaleType4KindE0ELNS_15FloatRoundStyleE2ESI_EENS1_15EpilogueDefaultEEEEEvvEEEEvNT_6ParamsE,"a",@progbits
	.sectionflags	@""
	.align	4
.nv.constant0._ZN7cutlass13device_kernelINS_4gemm6kernel13GemmUniversalIN4cute5tupleIJiiiiEEENS1_10collective13CollectiveMmaINS1_34MainloopSm90TmaGmmaWarpSpecializedILi7ENS5_IJNS4_1CILi1EEESB_SB_EEENS1_35KernelTmaWarpSpecializedCooperativeEEENS5_IJNSA_ILi128EEESF_NSA_ILi64EEEEEENS_6half_tENS5_IJlSB_lEEESI_SJ_NS4_8TiledMMAINS4_8MMA_AtomIJNS4_4SM904GMMA26MMA_64x128x16_F32F16F16_SSILNSN_5MajorE0ELSP_0ELNSN_7ScaleInE1ELSQ_1EEEEEENS4_6LayoutINS5_IJNSA_ILi2EEESB_SB_EEENS5_IJSB_NSA_ILi0EEESW_EEEEENS5_IJNS4_10UnderscoreESZ_SZ_EEEEENS4_13SM90_TMA_LOADENS4_14ComposedLayoutINS4_7SwizzleILi3ELi4ELi3EEENS4_18smem_ptr_flag_bitsILi16EEENST_INS5_IJNSA_ILi8EEESG_EEENS5_IJSG_SB_EEEEEEEvNS4_8identityES12_S1C_vS1D_EENS_8epilogue10collective6detail29Sm90TmaWarpSpecializedAdapterINS1G_15DefaultEpilogueISI_SJ_SJ_NS1F_6thread17LinearCombinationISI_Li1EffLNS1K_9ScaleType4KindE0ELNS_15FloatRoundStyleE2ESI_EENS1_15EpilogueDefaultEEEEEvvEEEEvNT_6ParamsE:
	.zero		1664


//--------------------- SYMBOLS --------------------------

	.type		.nv.reservedSmem.offset0,@object
	.size		.nv.reservedSmem.offset0,0x4
	.type		__assertfail,@function
